//
// Generated by NVIDIA NVVM Compiler
//
// Compiler Build ID: CL-36424714
// Cuda compilation tools, release 13.0, V13.0.88
// Based on NVVM 20.0.0
//

.version 9.0
.target sm_100
.address_size 64

	// .globl	_Z9MatrixMulPiS_S_ii11method_type

.visible .entry _Z9MatrixMulPiS_S_ii11method_type(
	.param .u64 .ptr .align 1 _Z9MatrixMulPiS_S_ii11method_type_param_0,
	.param .u64 .ptr .align 1 _Z9MatrixMulPiS_S_ii11method_type_param_1,
	.param .u64 .ptr .align 1 _Z9MatrixMulPiS_S_ii11method_type_param_2,
	.param .u32 _Z9MatrixMulPiS_S_ii11method_type_param_3,
	.param .u32 _Z9MatrixMulPiS_S_ii11method_type_param_4,
	.param .u32 _Z9MatrixMulPiS_S_ii11method_type_param_5
)
{
	.reg .pred 	%p<38>;
	.reg .b32 	%r<308>;
	.reg .b64 	%rd<131>;

	ld.param.u64 	%rd7, [_Z9MatrixMulPiS_S_ii11method_type_param_0];
	ld.param.u64 	%rd8, [_Z9MatrixMulPiS_S_ii11method_type_param_1];
	ld.param.u64 	%rd9, [_Z9MatrixMulPiS_S_ii11method_type_param_2];
	ld.param.u32 	%r96, [_Z9MatrixMulPiS_S_ii11method_type_param_3];
	ld.param.u32 	%r97, [_Z9MatrixMulPiS_S_ii11method_type_param_4];
	ld.param.u32 	%r98, [_Z9MatrixMulPiS_S_ii11method_type_param_5];
	cvta.to.global.u64 	%rd1, %rd8;
	cvta.to.global.u64 	%rd2, %rd7;
	cvta.to.global.u64 	%rd3, %rd9;
	mov.u32 	%r99, %ntid.y;
	mov.u32 	%r100, %ctaid.y;
	mov.u32 	%r101, %tid.y;
	mad.lo.s32 	%r1, %r99, %r100, %r101;
	mov.u32 	%r102, %ntid.x;
	mov.u32 	%r103, %ctaid.x;
	mov.u32 	%r104, %tid.x;
	mad.lo.s32 	%r2, %r102, %r103, %r104;
	setp.eq.s32 	%p1, %r98, 2;
	@%p1 bra 	$L__BB0_31;
	setp.eq.s32 	%p2, %r98, 1;
	@%p2 bra 	$L__BB0_17;
	setp.ne.s32 	%p3, %r98, 0;
	@%p3 bra 	$L__BB0_44;
	setp.ge.s32 	%p27, %r1, %r96;
	setp.lt.s32 	%p28, %r97, 1;
	or.pred  	%p29, %p27, %p28;
	@%p29 bra 	$L__BB0_44;
	mul.lo.s32 	%r3, %r97, %r1;
	add.s32 	%r4, %r97, -1;
	and.b32  	%r5, %r97, 7;
	and.b32  	%r6, %r97, 3;
	and.b32  	%r7, %r97, 2147483640;
	and.b32  	%r8, %r97, 1;
	neg.s32 	%r9, %r7;
	shl.b32 	%r10, %r97, 3;
	shl.b32 	%r11, %r97, 1;
	mul.lo.s32 	%r12, %r97, 5;
	mul.lo.s32 	%r13, %r97, 6;
	mul.lo.s32 	%r14, %r97, 7;
	mov.b32 	%r273, 0;
	cvt.u64.u32 	%rd120, %r3;
$L__BB0_5:
	setp.lt.u32 	%p30, %r4, 7;
	add.s32 	%r217, %r273, %r3;
	mul.wide.u32 	%rd82, %r217, 4;
	add.s64 	%rd4, %rd3, %rd82;
	mov.b32 	%r285, 0;
	st.global.u32 	[%rd4], %r285;
	mov.u32 	%r288, %r285;
	@%p30 bra 	$L__BB0_8;
	add.s32 	%r282, %r97, %r273;
	add.s32 	%r281, %r11, %r273;
	mad.lo.s32 	%r280, %r97, 3, %r273;
	shl.b32 	%r219, %r97, 2;
	add.s32 	%r279, %r219, %r273;
	add.s32 	%r278, %r12, %r273;
	add.s32 	%r277, %r13, %r273;
	add.s32 	%r276, %r14, %r273;
	mov.b32 	%r285, 0;
	mov.u32 	%r274, %r3;
	mov.u32 	%r275, %r273;
	mov.u32 	%r283, %r9;
$L__BB0_7:
	.pragma "nounroll";
	mul.wide.u32 	%rd83, %r274, 4;
	add.s64 	%rd84, %rd2, %rd83;
	ld.global.u32 	%r220, [%rd84];
	mul.wide.u32 	%rd85, %r275, 4;
	add.s64 	%rd86, %rd1, %rd85;
	ld.global.u32 	%r221, [%rd86];
	mad.lo.s32 	%r222, %r221, %r220, %r285;
	st.global.u32 	[%rd4], %r222;
	ld.global.u32 	%r223, [%rd84+4];
	mul.wide.u32 	%rd87, %r282, 4;
	add.s64 	%rd88, %rd1, %rd87;
	ld.global.u32 	%r224, [%rd88];
	mad.lo.s32 	%r225, %r224, %r223, %r222;
	st.global.u32 	[%rd4], %r225;
	ld.global.u32 	%r226, [%rd84+8];
	mul.wide.u32 	%rd89, %r281, 4;
	add.s64 	%rd90, %rd1, %rd89;
	ld.global.u32 	%r227, [%rd90];
	mad.lo.s32 	%r228, %r227, %r226, %r225;
	st.global.u32 	[%rd4], %r228;
	ld.global.u32 	%r229, [%rd84+12];
	mul.wide.u32 	%rd91, %r280, 4;
	add.s64 	%rd92, %rd1, %rd91;
	ld.global.u32 	%r230, [%rd92];
	mad.lo.s32 	%r231, %r230, %r229, %r228;
	st.global.u32 	[%rd4], %r231;
	ld.global.u32 	%r232, [%rd84+16];
	mul.wide.u32 	%rd93, %r279, 4;
	add.s64 	%rd94, %rd1, %rd93;
	ld.global.u32 	%r233, [%rd94];
	mad.lo.s32 	%r234, %r233, %r232, %r231;
	st.global.u32 	[%rd4], %r234;
	ld.global.u32 	%r235, [%rd84+20];
	mul.wide.u32 	%rd95, %r278, 4;
	add.s64 	%rd96, %rd1, %rd95;
	ld.global.u32 	%r236, [%rd96];
	mad.lo.s32 	%r237, %r236, %r235, %r234;
	st.global.u32 	[%rd4], %r237;
	ld.global.u32 	%r238, [%rd84+24];
	mul.wide.u32 	%rd97, %r277, 4;
	add.s64 	%rd98, %rd1, %rd97;
	ld.global.u32 	%r239, [%rd98];
	mad.lo.s32 	%r240, %r239, %r238, %r237;
	st.global.u32 	[%rd4], %r240;
	ld.global.u32 	%r241, [%rd84+28];
	mul.wide.u32 	%rd99, %r276, 4;
	add.s64 	%rd100, %rd1, %rd99;
	ld.global.u32 	%r242, [%rd100];
	mad.lo.s32 	%r285, %r242, %r241, %r240;
	st.global.u32 	[%rd4], %r285;
	add.s32 	%r283, %r283, 8;
	add.s32 	%r282, %r282, %r10;
	add.s32 	%r281, %r281, %r10;
	add.s32 	%r280, %r280, %r10;
	add.s32 	%r279, %r279, %r10;
	add.s32 	%r278, %r278, %r10;
	add.s32 	%r277, %r277, %r10;
	add.s32 	%r276, %r276, %r10;
	add.s32 	%r275, %r275, %r10;
	add.s32 	%r274, %r274, 8;
	setp.ne.s32 	%p31, %r283, 0;
	mov.u32 	%r288, %r7;
	@%p31 bra 	$L__BB0_7;
$L__BB0_8:
	setp.eq.s32 	%p32, %r5, 0;
	@%p32 bra 	$L__BB0_16;
	add.s32 	%r243, %r5, -1;
	setp.lt.u32 	%p33, %r243, 3;
	@%p33 bra 	$L__BB0_11;
	add.s32 	%r244, %r288, %r3;
	mul.wide.u32 	%rd101, %r244, 4;
	add.s64 	%rd102, %rd2, %rd101;
	ld.global.u32 	%r245, [%rd102];
	mad.lo.s32 	%r246, %r288, %r97, %r273;
	mul.wide.u32 	%rd103, %r246, 4;
	add.s64 	%rd104, %rd1, %rd103;
	ld.global.u32 	%r247, [%rd104];
	mad.lo.s32 	%r248, %r247, %r245, %r285;
	st.global.u32 	[%rd4], %r248;
	cvt.u64.u32 	%rd106, %r288;
	add.s64 	%rd107, %rd106, %rd120;
	shl.b64 	%rd108, %rd107, 2;
	add.s64 	%rd109, %rd2, %rd108;
	ld.global.u32 	%r249, [%rd109+4];
	add.s32 	%r250, %r246, %r97;
	mul.wide.u32 	%rd110, %r250, 4;
	add.s64 	%rd111, %rd1, %rd110;
	ld.global.u32 	%r251, [%rd111];
	mad.lo.s32 	%r252, %r251, %r249, %r248;
	st.global.u32 	[%rd4], %r252;
	ld.global.u32 	%r253, [%rd109+8];
	add.s32 	%r254, %r250, %r97;
	mul.wide.u32 	%rd112, %r254, 4;
	add.s64 	%rd113, %rd1, %rd112;
	ld.global.u32 	%r255, [%rd113];
	mad.lo.s32 	%r256, %r255, %r253, %r252;
	st.global.u32 	[%rd4], %r256;
	ld.global.u32 	%r257, [%rd109+12];
	add.s32 	%r258, %r254, %r97;
	mul.wide.u32 	%rd114, %r258, 4;
	add.s64 	%rd115, %rd1, %rd114;
	ld.global.u32 	%r259, [%rd115];
	mad.lo.s32 	%r285, %r259, %r257, %r256;
	st.global.u32 	[%rd4], %r285;
	add.s32 	%r288, %r288, 4;
$L__BB0_11:
	setp.eq.s32 	%p34, %r6, 0;
	@%p34 bra 	$L__BB0_16;
	setp.eq.s32 	%p35, %r6, 1;
	@%p35 bra 	$L__BB0_14;
	add.s32 	%r260, %r288, %r3;
	mul.wide.u32 	%rd116, %r260, 4;
	add.s64 	%rd117, %rd2, %rd116;
	ld.global.u32 	%r261, [%rd117];
	mad.lo.s32 	%r262, %r288, %r97, %r273;
	mul.wide.u32 	%rd118, %r262, 4;
	add.s64 	%rd119, %rd1, %rd118;
	ld.global.u32 	%r263, [%rd119];
	mad.lo.s32 	%r264, %r263, %r261, %r285;
	st.global.u32 	[%rd4], %r264;
	cvt.u64.u32 	%rd121, %r288;
	add.s64 	%rd122, %rd121, %rd120;
	shl.b64 	%rd123, %rd122, 2;
	add.s64 	%rd124, %rd2, %rd123;
	ld.global.u32 	%r265, [%rd124+4];
	add.s32 	%r266, %r262, %r97;
	mul.wide.u32 	%rd125, %r266, 4;
	add.s64 	%rd126, %rd1, %rd125;
	ld.global.u32 	%r267, [%rd126];
	mad.lo.s32 	%r285, %r267, %r265, %r264;
	st.global.u32 	[%rd4], %r285;
	add.s32 	%r288, %r288, 2;
$L__BB0_14:
	setp.eq.s32 	%p36, %r8, 0;
	@%p36 bra 	$L__BB0_16;
	add.s32 	%r268, %r288, %r3;
	mul.wide.u32 	%rd127, %r268, 4;
	add.s64 	%rd128, %rd2, %rd127;
	ld.global.u32 	%r269, [%rd128];
	mad.lo.s32 	%r270, %r288, %r97, %r273;
	mul.wide.u32 	%rd129, %r270, 4;
	add.s64 	%rd130, %rd1, %rd129;
	ld.global.u32 	%r271, [%rd130];
	mad.lo.s32 	%r272, %r271, %r269, %r285;
	st.global.u32 	[%rd4], %r272;
$L__BB0_16:
	add.s32 	%r273, %r273, 1;
	setp.eq.s32 	%p37, %r273, %r97;
	@%p37 bra 	$L__BB0_44;
	bra.uni 	$L__BB0_5;
$L__BB0_17:
	setp.ge.s32 	%p16, %r2, %r97;
	setp.lt.s32 	%p17, %r96, 1;
	or.pred  	%p18, %p16, %p17;
	@%p18 bra 	$L__BB0_44;
	and.b32  	%r56, %r96, 7;
	add.s32 	%r57, %r56, -1;
	and.b32  	%r58, %r96, 3;
	and.b32  	%r59, %r96, 2147483640;
	and.b32  	%r60, %r96, 1;
	mov.b32 	%r291, 0;
	mul.wide.s32 	%rd76, %r97, 4;
$L__BB0_19:
	setp.lt.u32 	%p19, %r96, 8;
	mul.lo.s32 	%r62, %r291, %r97;
	add.s32 	%r163, %r62, %r2;
	mul.wide.s32 	%rd51, %r163, 4;
	add.s64 	%rd5, %rd3, %rd51;
	mov.b32 	%r294, 0;
	st.global.u32 	[%rd5], %r294;
	mov.u32 	%r297, %r294;
	@%p19 bra 	$L__BB0_22;
	mov.b32 	%r294, 0;
	mov.u32 	%r293, %r294;
$L__BB0_21:
	.pragma "nounroll";
	add.s32 	%r165, %r293, %r62;
	mul.wide.s32 	%rd52, %r165, 4;
	add.s64 	%rd53, %rd2, %rd52;
	ld.global.u32 	%r166, [%rd53];
	mad.lo.s32 	%r167, %r293, %r97, %r2;
	mul.wide.s32 	%rd54, %r167, 4;
	add.s64 	%rd55, %rd1, %rd54;
	ld.global.u32 	%r168, [%rd55];
	mad.lo.s32 	%r169, %r168, %r166, %r294;
	st.global.u32 	[%rd5], %r169;
	ld.global.u32 	%r170, [%rd53+4];
	add.s64 	%rd57, %rd55, %rd76;
	ld.global.u32 	%r171, [%rd57];
	mad.lo.s32 	%r172, %r171, %r170, %r169;
	st.global.u32 	[%rd5], %r172;
	ld.global.u32 	%r173, [%rd53+8];
	add.s64 	%rd58, %rd57, %rd76;
	ld.global.u32 	%r174, [%rd58];
	mad.lo.s32 	%r175, %r174, %r173, %r172;
	st.global.u32 	[%rd5], %r175;
	ld.global.u32 	%r176, [%rd53+12];
	add.s64 	%rd59, %rd58, %rd76;
	ld.global.u32 	%r177, [%rd59];
	mad.lo.s32 	%r178, %r177, %r176, %r175;
	st.global.u32 	[%rd5], %r178;
	ld.global.u32 	%r179, [%rd53+16];
	add.s64 	%rd60, %rd59, %rd76;
	ld.global.u32 	%r180, [%rd60];
	mad.lo.s32 	%r181, %r180, %r179, %r178;
	st.global.u32 	[%rd5], %r181;
	ld.global.u32 	%r182, [%rd53+20];
	add.s64 	%rd61, %rd60, %rd76;
	ld.global.u32 	%r183, [%rd61];
	mad.lo.s32 	%r184, %r183, %r182, %r181;
	st.global.u32 	[%rd5], %r184;
	ld.global.u32 	%r185, [%rd53+24];
	add.s64 	%rd62, %rd61, %rd76;
	ld.global.u32 	%r186, [%rd62];
	mad.lo.s32 	%r187, %r186, %r185, %r184;
	st.global.u32 	[%rd5], %r187;
	ld.global.u32 	%r188, [%rd53+28];
	add.s64 	%rd63, %rd62, %rd76;
	ld.global.u32 	%r189, [%rd63];
	mad.lo.s32 	%r294, %r189, %r188, %r187;
	st.global.u32 	[%rd5], %r294;
	add.s32 	%r293, %r293, 8;
	setp.ne.s32 	%p20, %r293, %r59;
	mov.u32 	%r297, %r59;
	@%p20 bra 	$L__BB0_21;
$L__BB0_22:
	setp.eq.s32 	%p21, %r56, 0;
	@%p21 bra 	$L__BB0_30;
	setp.lt.u32 	%p22, %r57, 3;
	@%p22 bra 	$L__BB0_25;
	add.s32 	%r190, %r297, %r62;
	mul.wide.s32 	%rd64, %r190, 4;
	add.s64 	%rd65, %rd2, %rd64;
	ld.global.u32 	%r191, [%rd65];
	mad.lo.s32 	%r192, %r297, %r97, %r2;
	mul.wide.s32 	%rd66, %r192, 4;
	add.s64 	%rd67, %rd1, %rd66;
	ld.global.u32 	%r193, [%rd67];
	mad.lo.s32 	%r194, %r193, %r191, %r294;
	st.global.u32 	[%rd5], %r194;
	ld.global.u32 	%r195, [%rd65+4];
	add.s64 	%rd69, %rd67, %rd76;
	ld.global.u32 	%r196, [%rd69];
	mad.lo.s32 	%r197, %r196, %r195, %r194;
	st.global.u32 	[%rd5], %r197;
	ld.global.u32 	%r198, [%rd65+8];
	add.s64 	%rd70, %rd69, %rd76;
	ld.global.u32 	%r199, [%rd70];
	mad.lo.s32 	%r200, %r199, %r198, %r197;
	st.global.u32 	[%rd5], %r200;
	ld.global.u32 	%r201, [%rd65+12];
	add.s64 	%rd71, %rd70, %rd76;
	ld.global.u32 	%r202, [%rd71];
	mad.lo.s32 	%r294, %r202, %r201, %r200;
	st.global.u32 	[%rd5], %r294;
	add.s32 	%r297, %r297, 4;
$L__BB0_25:
	setp.eq.s32 	%p23, %r58, 0;
	@%p23 bra 	$L__BB0_30;
	setp.eq.s32 	%p24, %r58, 1;
	@%p24 bra 	$L__BB0_28;
	add.s32 	%r203, %r297, %r62;
	mul.wide.s32 	%rd72, %r203, 4;
	add.s64 	%rd73, %rd2, %rd72;
	ld.global.u32 	%r204, [%rd73];
	mad.lo.s32 	%r205, %r297, %r97, %r2;
	mul.wide.s32 	%rd74, %r205, 4;
	add.s64 	%rd75, %rd1, %rd74;
	ld.global.u32 	%r206, [%rd75];
	mad.lo.s32 	%r207, %r206, %r204, %r294;
	st.global.u32 	[%rd5], %r207;
	ld.global.u32 	%r208, [%rd73+4];
	add.s64 	%rd77, %rd75, %rd76;
	ld.global.u32 	%r209, [%rd77];
	mad.lo.s32 	%r294, %r209, %r208, %r207;
	st.global.u32 	[%rd5], %r294;
	add.s32 	%r297, %r297, 2;
$L__BB0_28:
	setp.eq.s32 	%p25, %r60, 0;
	@%p25 bra 	$L__BB0_30;
	add.s32 	%r210, %r297, %r62;
	mul.wide.s32 	%rd78, %r210, 4;
	add.s64 	%rd79, %rd2, %rd78;
	ld.global.u32 	%r211, [%rd79];
	mad.lo.s32 	%r212, %r297, %r97, %r2;
	mul.wide.s32 	%rd80, %r212, 4;
	add.s64 	%rd81, %rd1, %rd80;
	ld.global.u32 	%r213, [%rd81];
	mad.lo.s32 	%r214, %r213, %r211, %r294;
	st.global.u32 	[%rd5], %r214;
$L__BB0_30:
	add.s32 	%r291, %r291, 1;
	setp.eq.s32 	%p26, %r291, %r96;
	@%p26 bra 	$L__BB0_44;
	bra.uni 	$L__BB0_19;
$L__BB0_31:
	setp.ge.s32 	%p4, %r1, %r96;
	setp.ge.s32 	%p5, %r2, %r97;
	or.pred  	%p6, %p4, %p5;
	@%p6 bra 	$L__BB0_44;
	mul.lo.s32 	%r78, %r97, %r1;
	add.s32 	%r105, %r78, %r2;
	mul.wide.s32 	%rd10, %r105, 4;
	add.s64 	%rd6, %rd3, %rd10;
	mov.b32 	%r106, 0;
	st.global.u32 	[%rd6], %r106;
	setp.lt.s32 	%p7, %r97, 1;
	@%p7 bra 	$L__BB0_44;
	add.s32 	%r108, %r97, -1;
	and.b32  	%r79, %r97, 7;
	setp.lt.u32 	%p8, %r108, 7;
	mov.b32 	%r302, 0;
	mov.u32 	%r305, %r302;
	@%p8 bra 	$L__BB0_36;
	and.b32  	%r305, %r97, 2147483640;
	mov.b32 	%r302, 0;
	mul.wide.u32 	%rd15, %r97, 4;
	mov.u32 	%r301, %r302;
$L__BB0_35:
	.pragma "nounroll";
	add.s32 	%r110, %r301, %r78;
	mul.wide.u32 	%rd11, %r110, 4;
	add.s64 	%rd12, %rd2, %rd11;
	ld.global.u32 	%r111, [%rd12];
	mad.lo.s32 	%r112, %r301, %r97, %r2;
	mul.wide.s32 	%rd13, %r112, 4;
	add.s64 	%rd14, %rd1, %rd13;
	ld.global.u32 	%r113, [%rd14];
	mad.lo.s32 	%r114, %r113, %r111, %r302;
	st.global.u32 	[%rd6], %r114;
	ld.global.u32 	%r115, [%rd12+4];
	add.s64 	%rd16, %rd14, %rd15;
	ld.global.u32 	%r116, [%rd16];
	mad.lo.s32 	%r117, %r116, %r115, %r114;
	st.global.u32 	[%rd6], %r117;
	ld.global.u32 	%r118, [%rd12+8];
	add.s64 	%rd17, %rd16, %rd15;
	ld.global.u32 	%r119, [%rd17];
	mad.lo.s32 	%r120, %r119, %r118, %r117;
	st.global.u32 	[%rd6], %r120;
	ld.global.u32 	%r121, [%rd12+12];
	add.s64 	%rd18, %rd17, %rd15;
	ld.global.u32 	%r122, [%rd18];
	mad.lo.s32 	%r123, %r122, %r121, %r120;
	st.global.u32 	[%rd6], %r123;
	ld.global.u32 	%r124, [%rd12+16];
	add.s64 	%rd19, %rd18, %rd15;
	ld.global.u32 	%r125, [%rd19];
	mad.lo.s32 	%r126, %r125, %r124, %r123;
	st.global.u32 	[%rd6], %r126;
	ld.global.u32 	%r127, [%rd12+20];
	add.s64 	%rd20, %rd19, %rd15;
	ld.global.u32 	%r128, [%rd20];
	mad.lo.s32 	%r129, %r128, %r127, %r126;
	st.global.u32 	[%rd6], %r129;
	ld.global.u32 	%r130, [%rd12+24];
	add.s64 	%rd21, %rd20, %rd15;
	ld.global.u32 	%r131, [%rd21];
	mad.lo.s32 	%r132, %r131, %r130, %r129;
	st.global.u32 	[%rd6], %r132;
	ld.global.u32 	%r133, [%rd12+28];
	add.s64 	%rd22, %rd21, %rd15;
	ld.global.u32 	%r134, [%rd22];
	mad.lo.s32 	%r302, %r134, %r133, %r132;
	st.global.u32 	[%rd6], %r302;
	add.s32 	%r301, %r301, 8;
	setp.ne.s32 	%p9, %r301, %r305;
	@%p9 bra 	$L__BB0_35;
$L__BB0_36:
	setp.eq.s32 	%p10, %r79, 0;
	@%p10 bra 	$L__BB0_44;
	and.b32  	%r87, %r97, 3;
	setp.lt.u32 	%p11, %r79, 4;
	@%p11 bra 	$L__BB0_39;
	add.s32 	%r135, %r305, %r78;
	mul.wide.u32 	%rd23, %r135, 4;
	add.s64 	%rd24, %rd2, %rd23;
	ld.global.u32 	%r136, [%rd24];
	mad.lo.s32 	%r137, %r305, %r97, %r2;
	mul.wide.s32 	%rd25, %r137, 4;
	add.s64 	%rd26, %rd1, %rd25;
	ld.global.u32 	%r138, [%rd26];
	mad.lo.s32 	%r139, %r138, %r136, %r302;
	st.global.u32 	[%rd6], %r139;
	cvt.u64.u32 	%rd27, %r78;
	cvt.u64.u32 	%rd28, %r305;
	add.s64 	%rd29, %rd28, %rd27;
	shl.b64 	%rd30, %rd29, 2;
	add.s64 	%rd31, %rd2, %rd30;
	ld.global.u32 	%r140, [%rd31+4];
	mul.wide.u32 	%rd32, %r97, 4;
	add.s64 	%rd33, %rd26, %rd32;
	ld.global.u32 	%r141, [%rd33];
	mad.lo.s32 	%r142, %r141, %r140, %r139;
	st.global.u32 	[%rd6], %r142;
	ld.global.u32 	%r143, [%rd31+8];
	add.s64 	%rd34, %rd33, %rd32;
	ld.global.u32 	%r144, [%rd34];
	mad.lo.s32 	%r145, %r144, %r143, %r142;
	st.global.u32 	[%rd6], %r145;
	ld.global.u32 	%r146, [%rd31+12];
	add.s64 	%rd35, %rd34, %rd32;
	ld.global.u32 	%r147, [%rd35];
	mad.lo.s32 	%r302, %r147, %r146, %r145;
	st.global.u32 	[%rd6], %r302;
	add.s32 	%r305, %r305, 4;
$L__BB0_39:
	setp.eq.s32 	%p12, %r87, 0;
	@%p12 bra 	$L__BB0_44;
	setp.eq.s32 	%p13, %r87, 1;
	@%p13 bra 	$L__BB0_42;
	add.s32 	%r148, %r305, %r78;
	mul.wide.u32 	%rd36, %r148, 4;
	add.s64 	%rd37, %rd2, %rd36;
	ld.global.u32 	%r149, [%rd37];
	mad.lo.s32 	%r150, %r305, %r97, %r2;
	mul.wide.s32 	%rd38, %r150, 4;
	add.s64 	%rd39, %rd1, %rd38;
	ld.global.u32 	%r151, [%rd39];
	mad.lo.s32 	%r152, %r151, %r149, %r302;
	st.global.u32 	[%rd6], %r152;
	cvt.u64.u32 	%rd40, %r78;
	cvt.u64.u32 	%rd41, %r305;
	add.s64 	%rd42, %rd41, %rd40;
	shl.b64 	%rd43, %rd42, 2;
	add.s64 	%rd44, %rd2, %rd43;
	ld.global.u32 	%r153, [%rd44+4];
	mul.wide.u32 	%rd45, %r97, 4;
	add.s64 	%rd46, %rd39, %rd45;
	ld.global.u32 	%r154, [%rd46];
	mad.lo.s32 	%r302, %r154, %r153, %r152;
	st.global.u32 	[%rd6], %r302;
	add.s32 	%r305, %r305, 2;
$L__BB0_42:
	and.b32  	%r155, %r97, 1;
	setp.eq.b32 	%p14, %r155, 1;
	not.pred 	%p15, %p14;
	@%p15 bra 	$L__BB0_44;
	add.s32 	%r156, %r305, %r78;
	mul.wide.u32 	%rd47, %r156, 4;
	add.s64 	%rd48, %rd2, %rd47;
	ld.global.u32 	%r157, [%rd48];
	mad.lo.s32 	%r158, %r305, %r97, %r2;
	mul.wide.s32 	%rd49, %r158, 4;
	add.s64 	%rd50, %rd1, %rd49;
	ld.global.u32 	%r159, [%rd50];
	mad.lo.s32 	%r160, %r159, %r157, %r302;
	st.global.u32 	[%rd6], %r160;
$L__BB0_44:
	ret;

}


// ===== COMPILED SASS (sm_100) =====

	.target	sm_100

	.elftype	@"ET_EXEC"


//--------------------- .note.nv.tkinfo           --------------------------
	.section	.note.nv.tkinfo,"",@"SHT_NOTE"
	.sectionflags	@"SHF_NOTE_NV_TKINFO"
	.tkinfo
        /*0018*/ 	.word	0x00000002
        /*0030*/ 	.string	""
        /*0030*/ 	.string	"ptxas"
        /*0030*/ 	.string	"Cuda compilation tools, release 13.0, V13.0.88"
        /*0030*/ 	.string	"Build cuda_13.0.r13.0/compiler.36424714_0"
        /*0030*/ 	.string	"-arch sm_100 -m 64 "



//--------------------- .note.nv.cuinfo           --------------------------
	.section	.note.nv.cuinfo,"",@"SHT_NOTE"
	.sectionflags	@"SHF_NOTE_NV_CUINFO"
        /*0018*/ 	.short	0x0002
        /*001a*/ 	.short	0x0064
        /*001c*/ 	.short	0x0082
	.zero		2


//--------------------- .nv.info                  --------------------------
	.section	.nv.info,"",@"SHT_CUDA_INFO"
	.align	4


	//----- nvinfo : EIATTR_REGCOUNT
	.align		4
        /*0000*/ 	.byte	0x04, 0x2f
        /*0002*/ 	.short	(.L_1 - .L_0)
	.align		4
.L_0:
        /*0004*/ 	.word	index@(_Z9MatrixMulPiS_S_ii11method_type)
        /*0008*/ 	.word	0x00000020


	//----- nvinfo : EIATTR_FRAME_SIZE
	.align		4
.L_1:
        /*000c*/ 	.byte	0x04, 0x11
        /*000e*/ 	.short	(.L_3 - .L_2)
	.align		4
.L_2:
        /*0010*/ 	.word	index@(_Z9MatrixMulPiS_S_ii11method_type)
        /*0014*/ 	.word	0x00000000


	//----- nvinfo : EIATTR_MIN_STACK_SIZE
	.align		4
.L_3:
        /*0018*/ 	.byte	0x04, 0x12
        /*001a*/ 	.short	(.L_5 - .L_4)
	.align		4
.L_4:
        /*001c*/ 	.word	index@(_Z9MatrixMulPiS_S_ii11method_type)
        /*0020*/ 	.word	0x00000000
.L_5:


//--------------------- .nv.compat                --------------------------
	.section	.nv.compat,"",@"SHT_CUDA_COMPAT_INFO"
	.align	4
        /*0000*/ 	.byte	0x02, 0x09, 0x00, 0x00, 0x02, 0x02, 0x01, 0x00, 0x02, 0x05, 0x05, 0x00, 0x03, 0x07, 0x01, 0x01
        /*0010*/ 	.byte	0x02, 0x03, 0x00, 0x00, 0x02, 0x06, 0x01, 0x00, 0x04, 0x0b, 0x08, 0x00, 0x09, 0x00, 0x00, 0x00
        /*0020*/ 	.byte	0x00, 0x00, 0x00, 0x00


//--------------------- .nv.info._Z9MatrixMulPiS_S_ii11method_type --------------------------
	.section	.nv.info._Z9MatrixMulPiS_S_ii11method_type,"",@"SHT_CUDA_INFO"
	.sectionflags	@""
	.align	4


	//----- nvinfo : EIATTR_CUDA_API_VERSION
	.align		4
        /*0000*/ 	.byte	0x04, 0x37
        /*0002*/ 	.short	(.L_7 - .L_6)
.L_6:
        /*0004*/ 	.word	0x00000082


	//----- nvinfo : EIATTR_KPARAM_INFO
	.align		4
.L_7:
        /*0008*/ 	.byte	0x04, 0x17
        /*000a*/ 	.short	(.L_9 - .L_8)
.L_8:
        /*000c*/ 	.word	0x00000000
        /*0010*/ 	.short	0x0005
        /*0012*/ 	.short	0x0020
        /*0014*/ 	.byte	0x00, 0xf0, 0x11, 0x00


	//----- nvinfo : EIATTR_KPARAM_INFO
	.align		4
.L_9:
        /*0018*/ 	.byte	0x04, 0x17
        /*001a*/ 	.short	(.L_11 - .L_10)
.L_10:
        /*001c*/ 	.word	0x00000000
        /*0020*/ 	.short	0x0004
        /*0022*/ 	.short	0x001c
        /*0024*/ 	.byte	0x00, 0xf0, 0x11, 0x00


	//----- nvinfo : EIATTR_KPARAM_INFO
	.align		4
.L_11:
        /*0028*/ 	.byte	0x04, 0x17
        /*002a*/ 	.short	(.L_13 - .L_12)
.L_12:
        /*002c*/ 	.word	0x00000000
        /*0030*/ 	.short	0x0003
        /*0032*/ 	.short	0x0018
        /*0034*/ 	.byte	0x00, 0xf0, 0x11, 0x00


	//----- nvinfo : EIATTR_KPARAM_INFO
	.align		4
.L_13:
        /*0038*/ 	.byte	0x04, 0x17
        /*003a*/ 	.short	(.L_15 - .L_14)
.L_14:
        /*003c*/ 	.word	0x00000000
        /*0040*/ 	.short	0x0002
        /*0042*/ 	.short	0x0010
        /*0044*/ 	.byte	0x00, 0xf5, 0x21, 0x00


	//----- nvinfo : EIATTR_KPARAM_INFO
	.align		4
.L_15:
        /*0048*/ 	.byte	0x04, 0x17
        /*004a*/ 	.short	(.L_17 - .L_16)
.L_16:
        /*004c*/ 	.word	0x00000000
        /*0050*/ 	.short	0x0001
        /*0052*/ 	.short	0x0008
        /*0054*/ 	.byte	0x00, 0xf5, 0x21, 0x00


	//----- nvinfo : EIATTR_KPARAM_INFO
	.align		4
.L_17:
        /*0058*/ 	.byte	0x04, 0x17
        /*005a*/ 	.short	(.L_19 - .L_18)
.L_18:
        /*005c*/ 	.word	0x00000000
        /*0060*/ 	.short	0x0000
        /*0062*/ 	.short	0x0000
        /*0064*/ 	.byte	0x00, 0xf5, 0x21, 0x00


	//----- nvinfo : EIATTR_SPARSE_MMA_MASK
	.align		4
.L_19:
        /*0068*/ 	.byte	0x03, 0x50
        /*006a*/ 	.short	0x0000


	//----- nvinfo : EIATTR_MAXREG_COUNT
	.align		4
        /*006c*/ 	.byte	0x03, 0x1b
        /*006e*/ 	.short	0x00ff


	//----- nvinfo : EIATTR_MERCURY_ISA_VERSION
	.align		4
        /*0070*/ 	.byte	0x03, 0x5f
        /*0072*/ 	.short	0x0101


	//----- nvinfo : EIATTR_VRC_CTA_INIT_COUNT
	.align		4
        /*0074*/ 	.byte	0x02, 0x4a
	.zero		1
	.zero		1


	//----- nvinfo : EIATTR_EXIT_INSTR_OFFSETS
	.align		4
        /*0078*/ 	.byte	0x04, 0x1c
        /*007a*/ 	.short	(.L_21 - .L_20)


	//   ....[0]....
.L_20:
        /*007c*/ 	.word	0x00000100


	//   ....[1]....
        /*0080*/ 	.word	0x00000140


	//   ....[2]....
        /*0084*/ 	.word	0x00000bb0


	//   ....[3]....
        /*0088*/ 	.word	0x00000c00


	//   ....[4]....
        /*008c*/ 	.word	0x00001400


	//   ....[5]....
        /*0090*/ 	.word	0x00001450


	//   ....[6]....
        /*0094*/ 	.word	0x000014c0


	//   ....[7]....
        /*0098*/ 	.word	0x00001870


	//   ....[8]....
        /*009c*/ 	.word	0x00001ab0


	//   ....[9]....
        /*00a0*/ 	.word	0x00001c50


	//   ....[10]....
        /*00a4*/ 	.word	0x00001d00


	//----- nvinfo : EIATTR_CBANK_PARAM_SIZE
	.align		4
.L_21:
        /*00a8*/ 	.byte	0x03, 0x19
        /*00aa*/ 	.short	0x0024


	//----- nvinfo : EIATTR_PARAM_CBANK
	.align		4
        /*00ac*/ 	.byte	0x04, 0x0a
        /*00ae*/ 	.short	(.L_23 - .L_22)
	.align		4
.L_22:
        /*00b0*/ 	.word	index@(.nv.constant0._Z9MatrixMulPiS_S_ii11method_type)
        /*00b4*/ 	.short	0x0380
        /*00b6*/ 	.short	0x0024


	//----- nvinfo : EIATTR_SW_WAR
	.align		4
.L_23:
        /*00b8*/ 	.byte	0x04, 0x36
        /*00ba*/ 	.short	(.L_25 - .L_24)
.L_24:
        /*00bc*/ 	.word	0x00000008
.L_25:


//--------------------- .nv.callgraph             --------------------------
	.section	.nv.callgraph,"",@"SHT_CUDA_CALLGRAPH"
	.align	4
	.sectionentsize	8
	.align		4
        /*0000*/ 	.word	0x00000000
	.align		4
        /*0004*/ 	.word	0xffffffff
	.align		4
        /*0008*/ 	.word	0x00000000
	.align		4
        /*000c*/ 	.word	0xfffffffe
	.align		4
        /*0010*/ 	.word	0x00000000
	.align		4
        /*0014*/ 	.word	0xfffffffd
	.align		4
        /*0018*/ 	.word	0x00000000
	.align		4
        /*001c*/ 	.word	0xfffffffc


//--------------------- .text._Z9MatrixMulPiS_S_ii11method_type --------------------------
	.section	.text._Z9MatrixMulPiS_S_ii11method_type,"ax",@progbits
	.align	128
        .global         _Z9MatrixMulPiS_S_ii11method_type
        .type           _Z9MatrixMulPiS_S_ii11method_type,@function
        .size           _Z9MatrixMulPiS_S_ii11method_type,(.L_x_18 - _Z9MatrixMulPiS_S_ii11method_type)
        .other          _Z9MatrixMulPiS_S_ii11method_type,@"STO_CUDA_ENTRY STV_DEFAULT"
_Z9MatrixMulPiS_S_ii11method_type:
.text._Z9MatrixMulPiS_S_ii11method_type:
[----:B------:R-:W-:Y:S01]  /*0000*/  LDC R1, c[0x0][0x37c] ;  /* 0x0000df00ff017b82 */ /* 0x000fe20000000800 */
[----:B------:R-:W0:Y:S01]  /*0010*/  S2R R7, SR_CTAID.Y ;  /* 0x0000000000077919 */ /* 0x000e220000002600 */
[----:B------:R-:W1:Y:S01]  /*0020*/  LDCU UR8, c[0x0][0x3a0] ;  /* 0x00007400ff0877ac */ /* 0x000e620008000800 */
[----:B------:R-:W0:Y:S01]  /*0030*/  S2R R0, SR_TID.Y ;  /* 0x0000000000007919 */ /* 0x000e220000002200 */
[----:B------:R-:W0:Y:S01]  /*0040*/  LDCU UR4, c[0x0][0x364] ;  /* 0x00006c80ff0477ac */ /* 0x000e220008000800 */
[----:B------:R-:W2:Y:S01]  /*0050*/  S2R R2, SR_CTAID.X ;  /* 0x0000000000027919 */ /* 0x000ea20000002500 */
[----:B------:R-:W2:Y:S01]  /*0060*/  LDCU UR5, c[0x0][0x360] ;  /* 0x00006c00ff0577ac */ /* 0x000ea20008000800 */
[----:B------:R-:W2:Y:S01]  /*0070*/  S2R R3, SR_TID.X ;  /* 0x0000000000037919 */ /* 0x000ea20000002100 */
[----:B------:R-:W3:Y:S01]  /*0080*/  LDCU.64 UR6, c[0x0][0x358] ;  /* 0x00006b00ff0677ac */ /* 0x000ee20008000a00 */
[----:B-1----:R-:W-:Y:S01]  /*0090*/  UISETP.NE.AND UP0, UPT, UR8, 0x2, UPT ;  /* 0x000000020800788c */ /* 0x002fe2000bf05270 */
[----:B0-----:R-:W-:-:S02]  /*00a0*/  IMAD R7, R7, UR4, R0 ;  /* 0x0000000407077c24 */ /* 0x001fc4000f8e0200 */
[----:B--2---:R-:W-:-:S06]  /*00b0*/  IMAD R0, R2, UR5, R3 ;  /* 0x0000000502007c24 */ /* 0x004fcc000f8e0203 */
[----:B---3--:R-:W-:Y:S05]  /*00c0*/  BRA.U !UP0, `(.L_x_0) ;  /* 0x0000001108d47547 */ /* 0x008fea000b800000 */
[----:B------:R-:W-:-:S09]  /*00d0*/  UISETP.NE.AND UP0, UPT, UR8, 0x1, UPT ;  /* 0x000000010800788c */ /* 0x000fd2000bf05270 */
[----:B------:R-:W-:Y:S05]  /*00e0*/  BRA.U !UP0, `(.L_x_1) ;  /* 0x0000000908b87547 */ /* 0x000fea000b800000 */
[----:B------:R-:W-:-:S13]  /*00f0*/  ISETP.NE.AND P0, PT, RZ, UR8, PT ;  /* 0x00000008ff007c0c */ /* 0x000fda000bf05270 */
[----:B------:R-:W-:Y:S05]  /*0100*/  @P0 EXIT ;  /* 0x000000000000094d */ /* 0x000fea0003800000 */
[----:B------:R-:W0:Y:S02]  /*0110*/  LDC.64 R4, c[0x0][0x398] ;  /* 0x0000e600ff047b82 */ /* 0x000e240000000a00 */
[----:B0-----:R-:W-:-:S04]  /*0120*/  ISETP.GE.AND P0, PT, R5, 0x1, PT ;  /* 0x000000010500780c */ /* 0x001fc80003f06270 */
[----:B------:R-:W-:-:S13]  /*0130*/  ISETP.GE.OR P0, PT, R7, R4, !P0 ;  /* 0x000000040700720c */ /* 0x000fda0004706670 */
[----:B------:R-:W-:Y:S05]  /*0140*/  @P0 EXIT ;  /* 0x000000000000094d */ /* 0x000fea0003800000 */
[C---:B------:R-:W-:Y:S02]  /*0150*/  IADD3 R0, PT, PT, R5.reuse, -0x1, RZ ;  /* 0xffffffff05007810 */ /* 0x040fe40007ffe0ff */
[----:B------:R-:W-:Y:S02]  /*0160*/  LOP3.LUT R2, R5, 0x7ffffff8, RZ, 0xc0, !PT ;  /* 0x7ffffff805027812 */ /* 0x000fe400078ec0ff */
[----:B------:R-:W-:Y:S01]  /*0170*/  ISETP.GE.U32.AND P0, PT, R0, 0x7, PT ;  /* 0x000000070000780c */ /* 0x000fe20003f06070 */
[----:B------:R-:W-:Y:S01]  /*0180*/  IMAD R0, R7, R5, RZ ;  /* 0x0000000507007224 */ /* 0x000fe200078e02ff */
[C---:B------:R-:W-:Y:S02]  /*0190*/  LOP3.LUT R3, R5.reuse, 0x7, RZ, 0xc0, !PT ;  /* 0x0000000705037812 */ /* 0x040fe400078ec0ff */
[----:B------:R-:W-:Y:S01]  /*01a0*/  LOP3.LUT R4, R5, 0x3, RZ, 0xc0, !PT ;  /* 0x0000000305047812 */ /* 0x000fe200078ec0ff */
[----:B------:R-:W-:Y:S01]  /*01b0*/  HFMA2 R5, -RZ, RZ, 0, 0 ;  /* 0x00000000ff057431 */ /* 0x000fe200000001ff */
[----:B------:R-:W-:-:S07]  /*01c0*/  IADD3 R6, PT, PT, -R2, RZ, RZ ;  /* 0x000000ff02067210 */ /* 0x000fce0007ffe1ff */
.L_x_7:
[----:B01234-:R-:W0:Y:S01]  /*01d0*/  LDC.64 R12, c[0x0][0x390] ;  /* 0x0000e400ff0c7b82 */ /* 0x01fe220000000a00 */
[----:B------:R-:W-:Y:S02]  /*01e0*/  IADD3 R7, PT, PT, R0, R5, RZ ;  /* 0x0000000500077210 */ /* 0x000fe40007ffe0ff */
[----:B------:R-:W-:-:S03]  /*01f0*/  MOV R19, RZ ;  /* 0x000000ff00137202 */ /* 0x000fc60000000f00 */
[----:B0-----:R-:W-:Y:S01]  /*0200*/  IMAD.WIDE.U32 R12, R7, 0x4, R12 ;  /* 0x00000004070c7825 */ /* 0x001fe200078e000c */
[----:B------:R-:W-:-:S04]  /*0210*/  MOV R7, RZ ;  /* 0x000000ff00077202 */ /* 0x000fc80000000f00 */
[----:B------:R0:W-:Y:S01]  /*0220*/  STG.E desc[UR6][R12.64], RZ ;  /* 0x000000ff0c007986 */ /* 0x0001e2000c101906 */
[----:B------:R-:W-:Y:S05]  /*0230*/  @!P0 BRA `(.L_x_2) ;  /* 0x0000000400108947 */ /* 0x000fea0003800000 */
[----:B------:R-:W1:Y:S01]  /*0240*/  LDC R8, c[0x0][0x39c] ;  /* 0x0000e700ff087b82 */ /* 0x000e620000000800 */
[----:B------:R-:W-:Y:S02]  /*0250*/  MOV R19, RZ ;  /* 0x000000ff00137202 */ /* 0x000fe40000000f00 */
[----:B------:R-:W-:Y:S02]  /*0260*/  MOV R10, R0 ;  /* 0x00000000000a7202 */ /* 0x000fe40000000f00 */
[-C--:B------:R-:W-:Y:S02]  /*0270*/  MOV R9, R5.reuse ;  /* 0x0000000500097202 */ /* 0x080fe40000000f00 */
[----:B------:R-:W-:Y:S02]  /*0280*/  MOV R7, R6 ;  /* 0x0000000600077202 */ /* 0x000fe40000000f00 */
[----:B-1----:R-:W-:Y:S01]  /*0290*/  IADD3 R11, PT, PT, R5, R8, RZ ;  /* 0x00000008050b7210 */ /* 0x002fe20007ffe0ff */
[C-C-:B------:R-:W-:Y:S01]  /*02a0*/  IMAD R27, R8.reuse, 0x3, R5.reuse ;  /* 0x00000003081b7824 */ /* 0x140fe200078e0205 */
[CC--:B------:R-:W-:Y:S01]  /*02b0*/  LEA R25, R8.reuse, R5.reuse, 0x1 ;  /* 0x0000000508197211 */ /* 0x0c0fe200078e08ff */
[C-C-:B------:R-:W-:Y:S01]  /*02c0*/  IMAD R24, R8.reuse, 0x5, R5.reuse ;  /* 0x0000000508187824 */ /* 0x140fe200078e0205 */
[C---:B------:R-:W-:Y:S01]  /*02d0*/  LEA R29, R8.reuse, R5, 0x2 ;  /* 0x00000005081d7211 */ /* 0x040fe200078e10ff */
[----:B------:R-:W-:-:S02]  /*02e0*/  IMAD R26, R8, 0x6, R5 ;  /* 0x00000006081a7824 */ /* 0x000fc400078e0205 */
[----:B------:R-:W-:-:S07]  /*02f0*/  IMAD R28, R8, 0x7, R5 ;  /* 0x00000007081c7824 */ /* 0x000fce00078e0205 */
.L_x_3:
[----:B-1----:R-:W1:Y:S08]  /*0300*/  LDC.64 R16, c[0x0][0x388] ;  /* 0x0000e200ff107b82 */ /* 0x002e700000000a00 */
[----:B------:R-:W2:Y:S01]  /*0310*/  LDC.64 R14, c[0x0][0x380] ;  /* 0x0000e000ff0e7b82 */ /* 0x000ea20000000a00 */
[----:B-1----:R-:W-:-:S06]  /*0320*/  IMAD.WIDE.U32 R22, R9, 0x4, R16 ;  /* 0x0000000409167825 */ /* 0x002fcc00078e0010 */
[----:B------:R-:W3:Y:S01]  /*0330*/  LDG.E R22, desc[UR6][R22.64] ;  /* 0x0000000616167981 */ /* 0x000ee2000c1e1900 */
[----:B--2---:R-:W-:-:S05]  /*0340*/  IMAD.WIDE.U32 R14, R10, 0x4, R14 ;  /* 0x000000040a0e7825 */ /* 0x004fca00078e000e */
[----:B------:R-:W3:Y:S02]  /*0350*/  LDG.E R18, desc[UR6][R14.64] ;  /* 0x000000060e127981 */ /* 0x000ee4000c1e1900 */
[----:B---3--:R-:W-:Y:S02]  /*0360*/  IMAD R21, R18, R22, R19 ;  /* 0x0000001612157224 */ /* 0x008fe400078e0213 */
[----:B------:R-:W-:-:S03]  /*0370*/  IMAD.WIDE.U32 R18, R11, 0x4, R16 ;  /* 0x000000040b127825 */ /* 0x000fc600078e0010 */
[----:B------:R1:W-:Y:S04]  /*0380*/  STG.E desc[UR6][R12.64], R21 ;  /* 0x000000150c007986 */ /* 0x0003e8000c101906 */
[----:B------:R-:W2:Y:S04]  /*0390*/  LDG.E R18, desc[UR6][R18.64] ;  /* 0x0000000612127981 */ /* 0x000ea8000c1e1900 */
[----:B------:R-:W2:Y:S02]  /*03a0*/  LDG.E R20, desc[UR6][R14.64+0x4] ;  /* 0x000004060e147981 */ /* 0x000ea4000c1e1900 */
[----:B--2---:R-:W-:-:S02]  /*03b0*/  IMAD R19, R20, R18, R21 ;  /* 0x0000001214137224 */ /* 0x004fc400078e0215 */
[----:B-1----:R-:W-:-:S03]  /*03c0*/  IMAD.WIDE.U32 R20, R25, 0x4, R16 ;  /* 0x0000000419147825 */ /* 0x002fc600078e0010 */
[----:B------:R1:W-:Y:S04]  /*03d0*/  STG.E desc[UR6][R12.64], R19 ;  /* 0x000000130c007986 */ /* 0x0003e8000c101906 */
[----:B------:R-:W2:Y:S04]  /*03e0*/  LDG.E R20, desc[UR6][R20.64] ;  /* 0x0000000614147981 */ /* 0x000ea8000c1e1900 */
[----:B------:R-:W2:Y:S02]  /*03f0*/  LDG.E R22, desc[UR6][R14.64+0x8] ;  /* 0x000008060e167981 */ /* 0x000ea4000c1e1900 */
[----:B--2---:R-:W-:-:S02]  /*0400*/  IMAD R20, R22, R20, R19 ;  /* 0x0000001416147224 */ /* 0x004fc400078e0213 */
[----:B------:R-:W-:-:S03]  /*0410*/  IMAD.WIDE.U32 R22, R27, 0x4, R16 ;  /* 0x000000041b167825 */ /* 0x000fc600078e0010 */
[----:B------:R2:W-:Y:S04]  /*0420*/  STG.E desc[UR6][R12.64], R20 ;  /* 0x000000140c007986 */ /* 0x0005e8000c101906 */
[----:B------:R-:W3:Y:S04]  /*0430*/  LDG.E R23, desc[UR6][R22.64] ;  /* 0x0000000616177981 */ /* 0x000ee8000c1e1900 */
[----:B------:R-:W3:Y:S02]  /*0440*/  LDG.E R18, desc[UR6][R14.64+0xc] ;  /* 0x00000c060e127981 */ /* 0x000ee4000c1e1900 */
[----:B---3--:R-:W-:-:S02]  /*0450*/  IMAD R23, R18, R23, R20 ;  /* 0x0000001712177224 */ /* 0x008fc400078e0214 */
[----:B-1----:R-:W-:-:S03]  /*0460*/  IMAD.WIDE.U32 R18, R29, 0x4, R16 ;  /* 0x000000041d127825 */ /* 0x002fc600078e0010 */
[----:B------:R1:W-:Y:S04]  /*0470*/  STG.E desc[UR6][R12.64], R23 ;  /* 0x000000170c007986 */ /* 0x0003e8000c101906 */
[----:B------:R-:W3:Y:S04]  /*0480*/  LDG.E R18, desc[UR6][R18.64] ;  /* 0x0000000612127981 */ /* 0x000ee8000c1e1900 */
[----:B------:R-:W3:Y:S02]  /*0490*/  LDG.E R21, desc[UR6][R14.64+0x10] ;  /* 0x000010060e157981 */ /* 0x000ee4000c1e1900 */
[----:B---3--:R-:W-:-:S02]  /*04a0*/  IMAD R19, R21, R18, R23 ;  /* 0x0000001215137224 */ /* 0x008fc400078e0217 */
[----:B--2---:R-:W-:-:S03]  /*04b0*/  IMAD.WIDE.U32 R20, R24, 0x4, R16 ;  /* 0x0000000418147825 */ /* 0x004fc600078e0010 */
[----:B------:R2:W-:Y:S04]  /*04c0*/  STG.E desc[UR6][R12.64], R19 ;  /* 0x000000130c007986 */ /* 0x0005e8000c101906 */
[----:B------:R-:W3:Y:S04]  /*04d0*/  LDG.E R20, desc[UR6][R20.64] ;  /* 0x0000000614147981 */ /* 0x000ee8000c1e1900 */
[----:B------:R-:W3:Y:S02]  /*04e0*/  LDG.E R22, desc[UR6][R14.64+0x14] ;  /* 0x000014060e167981 */ /* 0x000ee4000c1e1900 */
[----:B---3--:R-:W-:-:S02]  /*04f0*/  IMAD R21, R22, R20, R19 ;  /* 0x0000001416157224 */ /* 0x008fc400078e0213 */
[----:B-1----:R-:W-:-:S03]  /*0500*/  IMAD.WIDE.U32 R22, R26, 0x4, R16 ;  /* 0x000000041a167825 */ /* 0x002fc600078e0010 */
[----:B------:R1:W-:Y:S04]  /*0510*/  STG.E desc[UR6][R12.64], R21 ;  /* 0x000000150c007986 */ /* 0x0003e8000c101906 */
[----:B------:R-:W3:Y:S04]  /*0520*/  LDG.E R22, desc[UR6][R22.64] ;  /* 0x0000000616167981 */ /* 0x000ee8000c1e1900 */
[----:B------:R-:W3:Y:S01]  /*0530*/  LDG.E R18, desc[UR6][R14.64+0x18] ;  /* 0x000018060e127981 */ /* 0x000ee2000c1e1900 */
[----:B------:R-:W-:-:S04]  /*0540*/  IMAD.WIDE.U32 R16, R28, 0x4, R16 ;  /* 0x000000041c107825 */ /* 0x000fc800078e0010 */
[----:B---3--:R-:W-:-:S05]  /*0550*/  IMAD R18, R18, R22, R21 ;  /* 0x0000001612127224 */ /* 0x008fca00078e0215 */
[----:B------:R1:W-:Y:S04]  /*0560*/  STG.E desc[UR6][R12.64], R18 ;  /* 0x000000120c007986 */ /* 0x0003e8000c101906 */
[----:B--2---:R-:W2:Y:S04]  /*0570*/  LDG.E R19, desc[UR6][R14.64+0x1c] ;  /* 0x00001c060e137981 */ /* 0x004ea8000c1e1900 */
[----:B------:R-:W2:Y:S01]  /*0580*/  LDG.E R16, desc[UR6][R16.64] ;  /* 0x0000000610107981 */ /* 0x000ea2000c1e1900 */
[----:B------:R-:W-:-:S04]  /*0590*/  IADD3 R7, PT, PT, R7, 0x8, RZ ;  /* 0x0000000807077810 */ /* 0x000fc80007ffe0ff */
[----:B------:R-:W-:Y:S02]  /*05a0*/  ISETP.NE.AND P1, PT, R7, RZ, PT ;  /* 0x000000ff0700720c */ /* 0x000fe40003f25270 */
[C---:B------:R-:W-:Y:S02]  /*05b0*/  LEA R11, R8.reuse, R11, 0x3 ;  /* 0x0000000b080b7211 */ /* 0x040fe400078e18ff */
[C---:B------:R-:W-:Y:S02]  /*05c0*/  LEA R25, R8.reuse, R25, 0x3 ;  /* 0x0000001908197211 */ /* 0x040fe400078e18ff */
[C---:B------:R-:W-:Y:S02]  /*05d0*/  LEA R27, R8.reuse, R27, 0x3 ;  /* 0x0000001b081b7211 */ /* 0x040fe400078e18ff */
[C---:B------:R-:W-:Y:S02]  /*05e0*/  LEA R29, R8.reuse, R29, 0x3 ;  /* 0x0000001d081d7211 */ /* 0x040fe400078e18ff */
[----:B------:R-:W-:-:S02]  /*05f0*/  LEA R24, R8, R24, 0x3 ;  /* 0x0000001808187211 */ /* 0x000fc400078e18ff */
[C---:B------:R-:W-:Y:S02]  /*0600*/  LEA R26, R8.reuse, R26, 0x3 ;  /* 0x0000001a081a7211 */ /* 0x040fe400078e18ff */
[C---:B------:R-:W-:Y:S02]  /*0610*/  LEA R28, R8.reuse, R28, 0x3 ;  /* 0x0000001c081c7211 */ /* 0x040fe400078e18ff */
[----:B------:R-:W-:Y:S02]  /*0620*/  LEA R9, R8, R9, 0x3 ;  /* 0x0000000908097211 */ /* 0x000fe400078e18ff */
[----:B------:R-:W-:Y:S01]  /*0630*/  IADD3 R10, PT, PT, R10, 0x8, RZ ;  /* 0x000000080a0a7810 */ /* 0x000fe20007ffe0ff */
[----:B--2---:R-:W-:-:S05]  /*0640*/  IMAD R19, R19, R16, R18 ;  /* 0x0000001013137224 */ /* 0x004fca00078e0212 */
[----:B------:R1:W-:Y:S01]  /*0650*/  STG.E desc[UR6][R12.64], R19 ;  /* 0x000000130c007986 */ /* 0x0003e2000c101906 */
[----:B------:R-:W-:Y:S05]  /*0660*/  @P1 BRA `(.L_x_3) ;  /* 0xfffffffc00241947 */ /* 0x000fea000383ffff */
[----:B------:R-:W-:-:S07]  /*0670*/  MOV R7, R2 ;  /* 0x0000000200077202 */ /* 0x000fce0000000f00 */
.L_x_2:
[----:B------:R-:W-:-:S13]  /*0680*/  ISETP.NE.AND P1, PT, R3, RZ, PT ;  /* 0x000000ff0300720c */ /* 0x000fda0003f25270 */
[----:B------:R-:W-:Y:S05]  /*0690*/  @!P1 BRA `(.L_x_4) ;  /* 0x0000000400389947 */ /* 0x000fea0003800000 */
[----:B------:R-:W-:Y:S02]  /*06a0*/  IADD3 R8, PT, PT, R3, -0x1, RZ ;  /* 0xffffffff03087810 */ /* 0x000fe40007ffe0ff */
[----:B------:R-:W-:Y:S02]  /*06b0*/  ISETP.NE.AND P1, PT, R4, RZ, PT ;  /* 0x000000ff0400720c */ /* 0x000fe40003f25270 */
[----:B------:R-:W-:-:S13]  /*06c0*/  ISETP.GE.U32.AND P2, PT, R8, 0x3, PT ;  /* 0x000000030800780c */ /* 0x000fda0003f46070 */
[----:B------:R-:W-:Y:S05]  /*06d0*/  @!P2 BRA `(.L_x_5) ;  /* 0x00000000008ca947 */ /* 0x000fea0003800000 */
[----:B------:R-:W2:Y:S01]  /*06e0*/  LDC R16, c[0x0][0x39c] ;  /* 0x0000e700ff107b82 */ /* 0x000ea20000000800 */
[----:B------:R-:W-:Y:S01]  /*06f0*/  IADD3 R11, PT, PT, R0, R7, RZ ;  /* 0x00000007000b7210 */ /* 0x000fe20007ffe0ff */
[----:B------:R-:W3:Y:S06]  /*0700*/  LDCU.64 UR4, c[0x0][0x380] ;  /* 0x00007000ff0477ac */ /* 0x000eec0008000a00 */
[----:B-1----:R-:W1:Y:S08]  /*0710*/  LDC.64 R20, c[0x0][0x380] ;  /* 0x0000e000ff147b82 */ /* 0x002e700000000a00 */
[----:B------:R-:W4:Y:S01]  /*0720*/  LDC.64 R8, c[0x0][0x388] ;  /* 0x0000e200ff087b82 */ /* 0x000f220000000a00 */
[----:B--2---:R-:W-:-:S02]  /*0730*/  IMAD R17, R7, R16, R5 ;  /* 0x0000001007117224 */ /* 0x004fc400078e0205 */
[----:B-1----:R-:W-:-:S06]  /*0740*/  IMAD.WIDE.U32 R20, R11, 0x4, R20 ;  /* 0x000000040b147825 */ /* 0x002fcc00078e0014 */
[----:B------:R-:W2:Y:S01]  /*0750*/  LDG.E R20, desc[UR6][R20.64] ;  /* 0x0000000614147981 */ /* 0x000ea2000c1e1900 */
[----:B----4-:R-:W-:-:S06]  /*0760*/  IMAD.WIDE.U32 R14, R17, 0x4, R8 ;  /* 0x00000004110e7825 */ /* 0x010fcc00078e0008 */
[----:B------:R-:W2:Y:S01]  /*0770*/  LDG.E R14, desc[UR6][R14.64] ;  /* 0x000000060e0e7981 */ /* 0x000ea2000c1e1900 */
[----:B------:R-:W-:Y:S02]  /*0780*/  IADD3 R11, P2, PT, R0, R7, RZ ;  /* 0x00000007000b7210 */ /* 0x000fe40007f5e0ff */
[----:B------:R-:W-:Y:S02]  /*0790*/  IADD3 R23, PT, PT, R17, R16, RZ ;  /* 0x0000001011177210 */ /* 0x000fe40007ffe0ff */
[----:B------:R-:W-:Y:S02]  /*07a0*/  IADD3.X R18, PT, PT, RZ, RZ, RZ, P2, !PT ;  /* 0x000000ffff127210 */ /* 0x000fe400017fe4ff */
[----:B---3--:R-:W-:-:S04]  /*07b0*/  LEA R10, P2, R11, UR4, 0x2 ;  /* 0x000000040b0a7c11 */ /* 0x008fc8000f8410ff */
[----:B------:R-:W-:Y:S01]  /*07c0*/  LEA.HI.X R11, R11, UR5, R18, 0x2, P2 ;  /* 0x000000050b0b7c11 */ /* 0x000fe200090f1412 */
[----:B--2---:R-:W-:Y:S02]  /*07d0*/  IMAD R17, R20, R14, R19 ;  /* 0x0000000e14117224 */ /* 0x004fe400078e0213 */
[----:B------:R-:W-:-:S03]  /*07e0*/  IMAD.WIDE.U32 R18, R23, 0x4, R8 ;  /* 0x0000000417127825 */ /* 0x000fc600078e0008 */
[----:B------:R2:W-:Y:S04]  /*07f0*/  STG.E desc[UR6][R12.64], R17 ;  /* 0x000000110c007986 */ /* 0x0005e8000c101906 */
[----:B------:R-:W3:Y:S04]  /*0800*/  LDG.E R18, desc[UR6][R18.64] ;  /* 0x0000000612127981 */ /* 0x000ee8000c1e1900 */
[----:B------:R-:W3:Y:S01]  /*0810*/  LDG.E R14, desc[UR6][R10.64+0x4] ;  /* 0x000004060a0e7981 */ /* 0x000ee2000c1e1900 */
[----:B------:R-:W-:Y:S01]  /*0820*/  IADD3 R23, PT, PT, R23, R16, RZ ;  /* 0x0000001017177210 */ /* 0x000fe20007ffe0ff */
[----:B---3--:R-:W-:-:S04]  /*0830*/  IMAD R21, R14, R18, R17 ;  /* 0x000000120e157224 */ /* 0x008fc800078e0211 */
[C---:B------:R-:W-:Y:S01]  /*0840*/  IMAD.WIDE.U32 R14, R23.reuse, 0x4, R8 ;  /* 0x00000004170e7825 */ /* 0x040fe200078e0008 */
[----:B------:R2:W-:Y:S05]  /*0850*/  STG.E desc[UR6][R12.64], R21 ;  /* 0x000000150c007986 */ /* 0x0005ea000c101906 */
[----:B------:R-:W3:Y:S04]  /*0860*/  LDG.E R14, desc[UR6][R14.64] ;  /* 0x000000060e0e7981 */ /* 0x000ee8000c1e1900 */
[----:B------:R-:W3:Y:S01]  /*0870*/  LDG.E R20, desc[UR6][R10.64+0x8] ;  /* 0x000008060a147981 */ /* 0x000ee2000c1e1900 */
[----:B------:R-:W-:-:S05]  /*0880*/  IADD3 R25, PT, PT, R23, R16, RZ ;  /* 0x0000001017197210 */ /* 0x000fca0007ffe0ff */
[----:B------:R-:W-:-:S04]  /*0890*/  IMAD.WIDE.U32 R8, R25, 0x4, R8 ;  /* 0x0000000419087825 */ /* 0x000fc800078e0008 */
[----:B---3--:R-:W-:-:S05]  /*08a0*/  IMAD R23, R20, R14, R21 ;  /* 0x0000000e14177224 */ /* 0x008fca00078e0215 */
[----:B------:R2:W-:Y:S04]  /*08b0*/  STG.E desc[UR6][R12.64], R23 ;  /* 0x000000170c007986 */ /* 0x0005e8000c101906 */
[----:B------:R-:W3:Y:S04]  /*08c0*/  LDG.E R16, desc[UR6][R10.64+0xc] ;  /* 0x00000c060a107981 */ /* 0x000ee8000c1e1900 */
[----:B------:R-:W3:Y:S01]  /*08d0*/  LDG.E R8, desc[UR6][R8.64] ;  /* 0x0000000608087981 */ /* 0x000ee2000c1e1900 */
[----:B------:R-:W-:Y:S01]  /*08e0*/  IADD3 R7, PT, PT, R7, 0x4, RZ ;  /* 0x0000000407077810 */ /* 0x000fe20007ffe0ff */
[----:B---3--:R-:W-:-:S05]  /*08f0*/  IMAD R19, R16, R8, R23 ;  /* 0x0000000810137224 */ /* 0x008fca00078e0217 */
[----:B------:R2:W-:Y:S02]  /*0900*/  STG.E desc[UR6][R12.64], R19 ;  /* 0x000000130c007986 */ /* 0x0005e4000c101906 */
.L_x_5:
[----:B------:R-:W-:Y:S05]  /*0910*/  @!P1 BRA `(.L_x_4) ;  /* 0x0000000000989947 */ /* 0x000fea0003800000 */
[----:B------:R-:W3:Y:S01]  /*0920*/  LDCU UR8, c[0x0][0x39c] ;  /* 0x00007380ff0877ac */ /* 0x000ee20008000800 */
[----:B------:R-:W-:Y:S01]  /*0930*/  ISETP.NE.AND P1, PT, R4, 0x1, PT ;  /* 0x000000010400780c */ /* 0x000fe20003f25270 */
[----:B---3--:R-:W-:-:S12]  /*0940*/  ULOP3.LUT UP0, URZ, UR8, 0x1, URZ, 0xc0, !UPT ;  /* 0x0000000108ff7892 */ /* 0x008fd8000f80c0ff */
[----:B------:R-:W-:Y:S05]  /*0950*/  @!P1 BRA `(.L_x_6) ;  /* 0x00000000005c9947 */ /* 0x000fea0003800000 */
[----:B-1----:R-:W1:Y:S01]  /*0960*/  LDC R18, c[0x0][0x39c] ;  /* 0x0000e700ff127b82 */ /* 0x002e620000000800 */
[----:B--2---:R-:W-:Y:S01]  /*0970*/  IADD3 R17, PT, PT, R0, R7, RZ ;  /* 0x0000000700117210 */ /* 0x004fe20007ffe0ff */
[----:B------:R-:W2:Y:S06]  /*0980*/  LDCU.64 UR4, c[0x0][0x380] ;  /* 0x00007000ff0477ac */ /* 0x000eac0008000a00 */
[----:B------:R-:W3:Y:S08]  /*0990*/  LDC.64 R10, c[0x0][0x380] ;  /* 0x0000e000ff0a7b82 */ /* 0x000ef00000000a00 */
[----:B------:R-:W4:Y:S01]  /*09a0*/  LDC.64 R8, c[0x0][0x388] ;  /* 0x0000e200ff087b82 */ /* 0x000f220000000a00 */
[----:B-1----:R-:W-:-:S02]  /*09b0*/  IMAD R21, R7, R18, R5 ;  /* 0x0000001207157224 */ /* 0x002fc400078e0205 */
[----:B---3--:R-:W-:-:S06]  /*09c0*/  IMAD.WIDE.U32 R16, R17, 0x4, R10 ;  /* 0x0000000411107825 */ /* 0x008fcc00078e000a */
[----:B------:R-:W3:Y:S01]  /*09d0*/  LDG.E R16, desc[UR6][R16.64] ;  /* 0x0000000610107981 */ /* 0x000ee2000c1e1900 */
[----:B----4-:R-:W-:-:S06]  /*09e0*/  IMAD.WIDE.U32 R14, R21, 0x4, R8 ;  /* 0x00000004150e7825 */ /* 0x010fcc00078e0008 */
[----:B------:R-:W3:Y:S01]  /*09f0*/  LDG.E R14, desc[UR6][R14.64] ;  /* 0x000000060e0e7981 */ /* 0x000ee2000c1e1900 */
[----:B------:R-:W-:Y:S02]  /*0a00*/  IADD3 R11, P1, PT, R0, R7, RZ ;  /* 0x00000007000b7210 */ /* 0x000fe40007f3e0ff */
[----:B------:R-:W-:Y:S02]  /*0a10*/  IADD3 R23, PT, PT, R21, R18, RZ ;  /* 0x0000001215177210 */ /* 0x000fe40007ffe0ff */
[----:B------:R-:W-:Y:S02]  /*0a20*/  IADD3.X R20, PT, PT, RZ, RZ, RZ, P1, !PT ;  /* 0x000000ffff147210 */ /* 0x000fe40000ffe4ff */
[----:B--2---:R-:W-:Y:S01]  /*0a30*/  LEA R10, P1, R11, UR4, 0x2 ;  /* 0x000000040b0a7c11 */ /* 0x004fe2000f8210ff */
[----:B------:R-:W-:-:S03]  /*0a40*/  IMAD.WIDE.U32 R8, R23, 0x4, R8 ;  /* 0x0000000417087825 */ /* 0x000fc600078e0008 */
[----:B------:R-:W-:Y:S01]  /*0a50*/  LEA.HI.X R11, R11, UR5, R20, 0x2, P1 ;  /* 0x000000050b0b7c11 */ /* 0x000fe200088f1414 */
[----:B---3--:R-:W-:-:S05]  /*0a60*/  IMAD R21, R16, R14, R19 ;  /* 0x0000000e10157224 */ /* 0x008fca00078e0213 */
[----:B------:R3:W-:Y:S04]  /*0a70*/  STG.E desc[UR6][R12.64], R21 ;  /* 0x000000150c007986 */ /* 0x0007e8000c101906 */
[----:B------:R-:W2:Y:S04]  /*0a80*/  LDG.E R8, desc[UR6][R8.64] ;  /* 0x0000000608087981 */ /* 0x000ea8000c1e1900 */
[----:B------:R-:W2:Y:S01]  /*0a90*/  LDG.E R10, desc[UR6][R10.64+0x4] ;  /* 0x000004060a0a7981 */ /* 0x000ea2000c1e1900 */
[----:B------:R-:W-:Y:S01]  /*0aa0*/  IADD3 R7, PT, PT, R7, 0x2, RZ ;  /* 0x0000000207077810 */ /* 0x000fe20007ffe0ff */
[----:B--2---:R-:W-:-:S05]  /*0ab0*/  IMAD R19, R10, R8, R21 ;  /* 0x000000080a137224 */ /* 0x004fca00078e0215 */
[----:B------:R3:W-:Y:S02]  /*0ac0*/  STG.E desc[UR6][R12.64], R19 ;  /* 0x000000130c007986 */ /* 0x0007e4000c101906 */
.L_x_6:
[----:B------:R-:W-:Y:S05]  /*0ad0*/  BRA.U !UP0, `(.L_x_4) ;  /* 0x0000000108287547 */ /* 0x000fea000b800000 */
[----:B------:R-:W4:Y:S01]  /*0ae0*/  LDC.64 R8, c[0x0][0x380] ;  /* 0x0000e000ff087b82 */ /* 0x000f220000000a00 */
[----:B------:R-:W-:Y:S01]  /*0af0*/  IADD3 R15, PT, PT, R0, R7, RZ ;  /* 0x00000007000f7210 */ /* 0x000fe20007ffe0ff */
[----:B------:R-:W-:-:S06]  /*0b00*/  IMAD R7, R7, UR8, R5 ;  /* 0x0000000807077c24 */ /* 0x000fcc000f8e0205 */
[----:B------:R-:W5:Y:S01]  /*0b10*/  LDC.64 R10, c[0x0][0x388] ;  /* 0x0000e200ff0a7b82 */ /* 0x000f620000000a00 */
[----:B----4-:R-:W-:-:S06]  /*0b20*/  IMAD.WIDE.U32 R8, R15, 0x4, R8 ;  /* 0x000000040f087825 */ /* 0x010fcc00078e0008 */
[----:B------:R-:W1:Y:S01]  /*0b30*/  LDG.E R8, desc[UR6][R8.64] ;  /* 0x0000000608087981 */ /* 0x000e62000c1e1900 */
[----:B-----5:R-:W-:-:S06]  /*0b40*/  IMAD.WIDE.U32 R10, R7, 0x4, R10 ;  /* 0x00000004070a7825 */ /* 0x020fcc00078e000a */
[----:B------:R-:W1:Y:S02]  /*0b50*/  LDG.E R10, desc[UR6][R10.64] ;  /* 0x000000060a0a7981 */ /* 0x000e64000c1e1900 */
[----:B-123--:R-:W-:-:S05]  /*0b60*/  IMAD R19, R8, R10, R19 ;  /* 0x0000000a08137224 */ /* 0x00efca00078e0213 */
[----:B------:R4:W-:Y:S02]  /*0b70*/  STG.E desc[UR6][R12.64], R19 ;  /* 0x000000130c007986 */ /* 0x0009e4000c101906 */
.L_x_4:
[----:B------:R-:W5:Y:S01]  /*0b80*/  LDCU UR4, c[0x0][0x39c] ;  /* 0x00007380ff0477ac */ /* 0x000f620008000800 */
[----:B------:R-:W-:-:S04]  /*0b90*/  IADD3 R5, PT, PT, R5, 0x1, RZ ;  /* 0x0000000105057810 */ /* 0x000fc80007ffe0ff */
[----:B-----5:R-:W-:-:S13]  /*0ba0*/  ISETP.NE.AND P1, PT, R5, UR4, PT ;  /* 0x0000000405007c0c */ /* 0x020fda000bf25270 */
[----:B------:R-:W-:Y:S05]  /*0bb0*/  @!P1 EXIT ;  /* 0x000000000000994d */ /* 0x000fea0003800000 */
[----:B------:R-:W-:Y:S05]  /*0bc0*/  BRA `(.L_x_7) ;  /* 0xfffffff400807947 */ /* 0x000fea000383ffff */
.L_x_1:
[----:B------:R-:W0:Y:S02]  /*0bd0*/  LDC.64 R6, c[0x0][0x398] ;  /* 0x0000e600ff067b82 */ /* 0x000e240000000a00 */
[----:B0-----:R-:W-:-:S04]  /*0be0*/  ISETP.GE.AND P0, PT, R6, 0x1, PT ;  /* 0x000000010600780c */ /* 0x001fc80003f06270 */
[----:B------:R-:W-:-:S13]  /*0bf0*/  ISETP.GE.OR P0, PT, R0, R7, !P0 ;  /* 0x000000070000720c */ /* 0x000fda0004706670 */
[----:B------:R-:W-:Y:S05]  /*0c00*/  @P0 EXIT ;  /* 0x000000000000094d */ /* 0x000fea0003800000 */
[C---:B------:R-:W-:Y:S01]  /*0c10*/  LOP3.LUT R18, R6.reuse, 0x7, RZ, 0xc0, !PT ;  /* 0x0000000706127812 */ /* 0x040fe200078ec0ff */
[----:B------:R-:W-:Y:S01]  /*0c20*/  HFMA2 R8, -RZ, RZ, 0, 0 ;  /* 0x00000000ff087431 */ /* 0x000fe200000001ff */
[----:B------:R-:W-:Y:S02]  /*0c30*/  LOP3.LUT R19, R6, 0x3, RZ, 0xc0, !PT ;  /* 0x0000000306137812 */ /* 0x000fe400078ec0ff */
[----:B------:R-:W-:Y:S02]  /*0c40*/  IADD3 R2, PT, PT, R18, -0x1, RZ ;  /* 0xffffffff12027810 */ /* 0x000fe40007ffe0ff */
[----:B------:R-:W-:Y:S02]  /*0c50*/  LOP3.LUT R6, R6, 0x7ffffff8, RZ, 0xc0, !PT ;  /* 0x7ffffff806067812 */ /* 0x000fe400078ec0ff */
[----:B------:R-:W-:-:S13]  /*0c60*/  ISETP.GE.U32.AND P0, PT, R2, 0x3, PT ;  /* 0x000000030200780c */ /* 0x000fda0003f06070 */
.L_x_12:
[----:B0---4-:R-:W0:Y:S01]  /*0c70*/  LDC.64 R2, c[0x0][0x398] ;  /* 0x0000e600ff027b82 */ /* 0x011e220000000a00 */
[----:B------:R-:W-:-:S07]  /*0c80*/  MOV R9, RZ ;  /* 0x000000ff00097202 */ /* 0x000fce0000000f00 */
[----:B--23--:R-:W1:Y:S01]  /*0c90*/  LDC.64 R4, c[0x0][0x390] ;  /* 0x0000e400ff047b82 */ /* 0x00ce620000000a00 */
[----:B0-----:R-:W-:Y:S01]  /*0ca0*/  IMAD R7, R8, R3, R0 ;  /* 0x0000000308077224 */ /* 0x001fe200078e0200 */
[----:B------:R-:W-:-:S03]  /*0cb0*/  ISETP.GE.U32.AND P1, PT, R2, 0x8, PT ;  /* 0x000000080200780c */ /* 0x000fc60003f26070 */
[----:B-1----:R-:W-:Y:S01]  /*0cc0*/  IMAD.WIDE R4, R7, 0x4, R4 ;  /* 0x0000000407047825 */ /* 0x002fe200078e0204 */
[----:B------:R-:W-:-:S04]  /*0cd0*/  MOV R7, RZ ;  /* 0x000000ff00077202 */ /* 0x000fc80000000f00 */
[----:B------:R0:W-:Y:S05]  /*0ce0*/  STG.E desc[UR6][R4.64], RZ ;  /* 0x000000ff04007986 */ /* 0x0001ea000c101906 */
[----:B------:R-:W-:Y:S05]  /*0cf0*/  @!P1 BRA `(.L_x_8) ;  /* 0x0000000000cc9947 */ /* 0x000fea0003800000 */
[----:B------:R-:W-:Y:S01]  /*0d00*/  HFMA2 R9, -RZ, RZ, 0, 0 ;  /* 0x00000000ff097431 */ /* 0x000fe200000001ff */
[----:B------:R-:W-:-:S07]  /*0d10*/  MOV R7, RZ ;  /* 0x000000ff00077202 */ /* 0x000fce0000000f00 */
.L_x_9:
[----:B------:R-:W1:Y:S01]  /*0d20*/  LDC.64 R10, c[0x0][0x380] ;  /* 0x0000e000ff0a7b82 */ /* 0x000e620000000a00 */
[-C--:B------:R-:W-:Y:S02]  /*0d30*/  IMAD R15, R8, R3.reuse, R9 ;  /* 0x00000003080f7224 */ /* 0x080fe400078e0209 */
[----:B------:R-:W-:-:S05]  /*0d40*/  IMAD R17, R9, R3, R0 ;  /* 0x0000000309117224 */ /* 0x000fca00078e0200 */
[----:B--2---:R-:W2:Y:S01]  /*0d50*/  LDC.64 R12, c[0x0][0x388] ;  /* 0x0000e200ff0c7b82 */ /* 0x004ea20000000a00 */
[----:B-1----:R-:W-:-:S05]  /*0d60*/  IMAD.WIDE R10, R15, 0x4, R10 ;  /* 0x000000040f0a7825 */ /* 0x002fca00078e020a */
[----:B------:R-:W3:Y:S01]  /*0d70*/  LDG.E R14, desc[UR6][R10.64] ;  /* 0x000000060a0e7981 */ /* 0x000ee2000c1e1900 */
[----:B--2---:R-:W-:-:S05]  /*0d80*/  IMAD.WIDE R12, R17, 0x4, R12 ;  /* 0x00000004110c7825 */ /* 0x004fca00078e020c */
[----:B------:R-:W3:Y:S02]  /*0d90*/  LDG.E R15, desc[UR6][R12.64] ;  /* 0x000000060c0f7981 */ /* 0x000ee4000c1e1900 */
[----:B---3--:R-:W-:Y:S02]  /*0da0*/  IMAD R7, R14, R15, R7 ;  /* 0x0000000f0e077224 */ /* 0x008fe400078e0207 */
[----:B------:R-:W-:-:S03]  /*0db0*/  IMAD.WIDE R14, R3, 0x4, R12 ;  /* 0x00000004030e7825 */ /* 0x000fc600078e020c */
[----:B------:R1:W-:Y:S04]  /*0dc0*/  STG.E desc[UR6][R4.64], R7 ;  /* 0x0000000704007986 */ /* 0x0003e8000c101906 */
[----:B------:R-:W2:Y:S04]  /*0dd0*/  LDG.E R16, desc[UR6][R10.64+0x4] ;  /* 0x000004060a107981 */ /* 0x000ea8000c1e1900 */
[----:B------:R-:W2:Y:S02]  /*0de0*/  LDG.E R17, desc[UR6][R14.64] ;  /* 0x000000060e117981 */ /* 0x000ea4000c1e1900 */
[----:B--2---:R-:W-:-:S02]  /*0df0*/  IMAD R21, R16, R17, R7 ;  /* 0x0000001110157224 */ /* 0x004fc400078e0207 */
[----:B------:R-:W-:-:S03]  /*0e00*/  IMAD.WIDE R16, R3, 0x4, R14 ;  /* 0x0000000403107825 */ /* 0x000fc600078e020e */
[----:B------:R2:W-:Y:S04]  /*0e10*/  STG.E desc[UR6][R4.64], R21 ;  /* 0x0000001504007986 */ /* 0x0005e8000c101906 */
[----:B------:R-:W3:Y:S04]  /*0e20*/  LDG.E R20, desc[UR6][R10.64+0x8] ;  /* 0x000008060a147981 */ /* 0x000ee8000c1e1900 */
[----:B------:R-:W3:Y:S01]  /*0e30*/  LDG.E R22, desc[UR6][R16.64] ;  /* 0x0000000610167981 */ /* 0x000ee2000c1e1900 */
[----:B------:R-:W-:-:S04]  /*0e40*/  IMAD.WIDE R12, R3, 0x4, R16 ;  /* 0x00000004030c7825 */ /* 0x000fc800078e0210 */
[----:B---3--:R-:W-:-:S05]  /*0e50*/  IMAD R23, R20, R22, R21 ;  /* 0x0000001614177224 */ /* 0x008fca00078e0215 */
[----:B------:R3:W-:Y:S04]  /*0e60*/  STG.E desc[UR6][R4.64], R23 ;  /* 0x0000001704007986 */ /* 0x0007e8000c101906 */
[----:B------:R-:W4:Y:S04]  /*0e70*/  LDG.E R20, desc[UR6][R10.64+0xc] ;  /* 0x00000c060a147981 */ /* 0x000f28000c1e1900 */
[----:B-1----:R-:W4:Y:S01]  /*0e80*/  LDG.E R7, desc[UR6][R12.64] ;  /* 0x000000060c077981 */ /* 0x002f22000c1e1900 */
[----:B------:R-:W-:-:S04]  /*0e90*/  IMAD.WIDE R14, R3, 0x4, R12 ;  /* 0x00000004030e7825 */ /* 0x000fc800078e020c */
[----:B----4-:R-:W-:-:S05]  /*0ea0*/  IMAD R7, R20, R7, R23 ;  /* 0x0000000714077224 */ /* 0x010fca00078e0217 */
[----:B------:R1:W-:Y:S04]  /*0eb0*/  STG.E desc[UR6][R4.64], R7 ;  /* 0x0000000704007986 */ /* 0x0003e8000c101906 */
[----:B------:R-:W4:Y:S04]  /*0ec0*/  LDG.E R20, desc[UR6][R10.64+0x10] ;  /* 0x000010060a147981 */ /* 0x000f28000c1e1900 */
[----:B--2---:R-:W4:Y:S01]  /*0ed0*/  LDG.E R21, desc[UR6][R14.64] ;  /* 0x000000060e157981 */ /* 0x004f22000c1e1900 */
[----:B------:R-:W-:-:S04]  /*0ee0*/  IMAD.WIDE R16, R3, 0x4, R14 ;  /* 0x0000000403107825 */ /* 0x000fc800078e020e */
[----:B----4-:R-:W-:-:S05]  /*0ef0*/  IMAD R21, R20, R21, R7 ;  /* 0x0000001514157224 */ /* 0x010fca00078e0207 */
[----:B------:R2:W-:Y:S04]  /*0f00*/  STG.E desc[UR6][R4.64], R21 ;  /* 0x0000001504007986 */ /* 0x0005e8000c101906 */
[----:B------:R-:W3:Y:S04]  /*0f10*/  LDG.E R20, desc[UR6][R10.64+0x14] ;  /* 0x000014060a147981 */ /* 0x000ee8000c1e1900 */
[----:B------:R-:W3:Y:S01]  /*0f20*/  LDG.E R22, desc[UR6][R16.64] ;  /* 0x0000000610167981 */ /* 0x000ee2000c1e1900 */
[----:B------:R-:W-:-:S04]  /*0f30*/  IMAD.WIDE R12, R3, 0x4, R16 ;  /* 0x00000004030c7825 */ /* 0x000fc800078e0210 */
[----:B---3--:R-:W-:-:S05]  /*0f40*/  IMAD R23, R20, R22, R21 ;  /* 0x0000001614177224 */ /* 0x008fca00078e0215 */
[----:B------:R2:W-:Y:S04]  /*0f50*/  STG.E desc[UR6][R4.64], R23 ;  /* 0x0000001704007986 */ /* 0x0005e8000c101906 */
[----:B------:R-:W3:Y:S04]  /*0f60*/  LDG.E R20, desc[UR6][R10.64+0x18] ;  /* 0x000018060a147981 */ /* 0x000ee8000c1e1900 */
[----:B-1----:R-:W3:Y:S01]  /*0f70*/  LDG.E R7, desc[UR6][R12.64] ;  /* 0x000000060c077981 */ /* 0x002ee2000c1e1900 */
[----:B------:R-:W-:-:S04]  /*0f80*/  IMAD.WIDE R14, R3, 0x4, R12 ;  /* 0x00000004030e7825 */ /* 0x000fc800078e020c */
[----:B---3--:R-:W-:-:S05]  /*0f90*/  IMAD R25, R20, R7, R23 ;  /* 0x0000000714197224 */ /* 0x008fca00078e0217 */
[----:B------:R2:W-:Y:S04]  /*0fa0*/  STG.E desc[UR6][R4.64], R25 ;  /* 0x0000001904007986 */ /* 0x0005e8000c101906 */
[----:B------:R-:W3:Y:S04]  /*0fb0*/  LDG.E R20, desc[UR6][R10.64+0x1c] ;  /* 0x00001c060a147981 */ /* 0x000ee8000c1e1900 */
[----:B------:R-:W3:Y:S01]  /*0fc0*/  LDG.E R14, desc[UR6][R14.64] ;  /* 0x000000060e0e7981 */ /* 0x000ee2000c1e1900 */
[----:B------:R-:W-:-:S04]  /*0fd0*/  IADD3 R9, PT, PT, R9, 0x8, RZ ;  /* 0x0000000809097810 */ /* 0x000fc80007ffe0ff */
[----:B------:R-:W-:Y:S01]  /*0fe0*/  ISETP.NE.AND P1, PT, R9, R6, PT ;  /* 0x000000060900720c */ /* 0x000fe20003f25270 */
[----:B---3--:R-:W-:-:S05]  /*0ff0*/  IMAD R7, R20, R14, R25 ;  /* 0x0000000e14077224 */ /* 0x008fca00078e0219 */
[----:B------:R2:W-:Y:S07]  /*1000*/  STG.E desc[UR6][R4.64], R7 ;  /* 0x0000000704007986 */ /* 0x0005ee000c101906 */
[----:B------:R-:W-:Y:S05]  /*1010*/  @P1 BRA `(.L_x_9) ;  /* 0xfffffffc00401947 */ /* 0x000fea000383ffff */
[----:B------:R-:W-:-:S07]  /*1020*/  MOV R9, R6 ;  /* 0x0000000600097202 */ /* 0x000fce0000000f00 */
.L_x_8:
[----:B------:R-:W-:-:S13]  /*1030*/  ISETP.NE.AND P1, PT, R18, RZ, PT ;  /* 0x000000ff1200720c */ /* 0x000fda0003f25270 */
[----:B------:R-:W-:Y:S05]  /*1040*/  @!P1 BRA `(.L_x_10) ;  /* 0x0000000000e49947 */ /* 0x000fea0003800000 */
[----:B------:R-:W-:Y:S01]  /*1050*/  ISETP.NE.AND P1, PT, R19, RZ, PT ;  /* 0x000000ff1300720c */ /* 0x000fe20003f25270 */
[----:B------:R-:W-:-:S12]  /*1060*/  @!P0 BRA `(.L_x_11) ;  /* 0x0000000000688947 */ /* 0x000fd80003800000 */
[----:B------:R-:W1:Y:S01]  /*1070*/  LDC.64 R10, c[0x0][0x380] ;  /* 0x0000e000ff0a7b82 */ /* 0x000e620000000a00 */
[-C--:B------:R-:W-:Y:S02]  /*1080*/  IMAD R15, R8, R3.reuse, R9 ;  /* 0x00000003080f7224 */ /* 0x080fe400078e0209 */
[----:B------:R-:W-:-:S05]  /*1090*/  IMAD R17, R9, R3, R0 ;  /* 0x0000000309117224 */ /* 0x000fca00078e0200 */
[----:B------:R-:W3:Y:S01]  /*10a0*/  LDC.64 R12, c[0x0][0x388] ;  /* 0x0000e200ff0c7b82 */ /* 0x000ee20000000a00 */
[----:B-1----:R-:W-:-:S05]  /*10b0*/  IMAD.WIDE R10, R15, 0x4, R10 ;  /* 0x000000040f0a7825 */ /* 0x002fca00078e020a */
[----:B------:R-:W2:Y:S01]  /*10c0*/  LDG.E R14, desc[UR6][R10.64] ;  /* 0x000000060a0e7981 */ /* 0x000ea2000c1e1900 */
[----:B---3--:R-:W-:-:S05]  /*10d0*/  IMAD.WIDE R12, R17, 0x4, R12 ;  /* 0x00000004110c7825 */ /* 0x008fca00078e020c */
[----:B------:R-:W2:Y:S02]  /*10e0*/  LDG.E R15, desc[UR6][R12.64] ;  /* 0x000000060c0f7981 */ /* 0x000ea4000c1e1900 */
[----:B--2---:R-:W-:Y:S02]  /*10f0*/  IMAD R7, R14, R15, R7 ;  /* 0x0000000f0e077224 */ /* 0x004fe400078e0207 */
[----:B------:R-:W-:-:S03]  /*1100*/  IMAD.WIDE R14, R3, 0x4, R12 ;  /* 0x00000004030e7825 */ /* 0x000fc600078e020c */
[----:B------:R1:W-:Y:S04]  /*1110*/  STG.E desc[UR6][R4.64], R7 ;  /* 0x0000000704007986 */ /* 0x0003e8000c101906 */
[----:B------:R-:W2:Y:S04]  /*1120*/  LDG.E R16, desc[UR6][R10.64+0x4] ;  /* 0x000004060a107981 */ /* 0x000ea8000c1e1900 */
[----:B------:R-:W2:Y:S02]  /*1130*/  LDG.E R17, desc[UR6][R14.64] ;  /* 0x000000060e117981 */ /* 0x000ea4000c1e1900 */
[----:B--2---:R-:W-:-:S02]  /*1140*/  IMAD R21, R16, R17, R7 ;  /* 0x0000001110157224 */ /* 0x004fc400078e0207 */
[----:B------:R-:W-:-:S03]  /*1150*/  IMAD.WIDE R16, R3, 0x4, R14 ;  /* 0x0000000403107825 */ /* 0x000fc600078e020e */
[----:B------:R3:W-:Y:S04]  /*1160*/  STG.E desc[UR6][R4.64], R21 ;  /* 0x0000001504007986 */ /* 0x0007e8000c101906 */
[----:B------:R-:W2:Y:S04]  /*1170*/  LDG.E R20, desc[UR6][R10.64+0x8] ;  /* 0x000008060a147981 */ /* 0x000ea8000c1e1900 */
[----:B------:R-:W2:Y:S01]  /*1180*/  LDG.E R22, desc[UR6][R16.64] ;  /* 0x0000000610167981 */ /* 0x000ea2000c1e1900 */
[----:B------:R-:W-:-:S04]  /*1190*/  IMAD.WIDE R12, R3, 0x4, R16 ;  /* 0x00000004030c7825 */ /* 0x000fc800078e0210 */
[----:B--2---:R-:W-:-:S05]  /*11a0*/  IMAD R23, R20, R22, R21 ;  /* 0x0000001614177224 */ /* 0x004fca00078e0215 */
[----:B------:R3:W-:Y:S04]  /*11b0*/  STG.E desc[UR6][R4.64], R23 ;  /* 0x0000001704007986 */ /* 0x0007e8000c101906 */
[----:B------:R-:W1:Y:S04]  /*11c0*/  LDG.E R20, desc[UR6][R10.64+0xc] ;  /* 0x00000c060a147981 */ /* 0x000e68000c1e1900 */
[----:B------:R-:W1:Y:S01]  /*11d0*/  LDG.E R12, desc[UR6][R12.64] ;  /* 0x000000060c0c7981 */ /* 0x000e62000c1e1900 */
[----:B------:R-:W-:Y:S01]  /*11e0*/  IADD3 R9, PT, PT, R9, 0x4, RZ ;  /* 0x0000000409097810 */ /* 0x000fe20007ffe0ff */
[----:B-1----:R-:W-:-:S05]  /*11f0*/  IMAD R7, R20, R12, R23 ;  /* 0x0000000c14077224 */ /* 0x002fca00078e0217 */
[----:B------:R3:W-:Y:S02]  /*1200*/  STG.E desc[UR6][R4.64], R7 ;  /* 0x0000000704007986 */ /* 0x0007e4000c101906 */
.L_x_11:
[----:B------:R-:W-:Y:S05]  /*1210*/  @!P1 BRA `(.L_x_10) ;  /* 0x0000000000709947 */ /* 0x000fea0003800000 */
[----:B------:R-:W1:Y:S01]  /*1220*/  LDC.64 R10, c[0x0][0x380] ;  /* 0x0000e000ff0a7b82 */ /* 0x000e620000000a00 */
[----:B------:R-:W-:-:S07]  /*1230*/  ISETP.NE.AND P1, PT, R19, 0x1, PT ;  /* 0x000000011300780c */ /* 0x000fce0003f25270 */
[----:B------:R-:W4:Y:S06]  /*1240*/  LDC.64 R12, c[0x0][0x388] ;  /* 0x0000e200ff0c7b82 */ /* 0x000f2c0000000a00 */
[-C--:B------:R-:W-:Y:S02]  /*1250*/  @P1 IMAD R15, R8, R3.reuse, R9 ;  /* 0x00000003080f1224 */ /* 0x080fe400078e0209 */
[----:B------:R-:W-:Y:S02]  /*1260*/  @P1 IMAD R17, R9, R3, R0 ;  /* 0x0000000309111224 */ /* 0x000fe400078e0200 */
[----:B-1----:R-:W-:-:S02]  /*1270*/  @P1 IMAD.WIDE R10, R15, 0x4, R10 ;  /* 0x000000040f0a1825 */ /* 0x002fc400078e020a */
[----:B------:R-:W1:Y:S02]  /*1280*/  LDC.64 R14, c[0x0][0x380] ;  /* 0x0000e000ff0e7b82 */ /* 0x000e640000000a00 */
[----:B----4-:R-:W-:Y:S02]  /*1290*/  @P1 IMAD.WIDE R16, R17, 0x4, R12 ;  /* 0x0000000411101825 */ /* 0x010fe400078e020c */
[----:B------:R-:W4:Y:S04]  /*12a0*/  @P1 LDG.E R12, desc[UR6][R10.64] ;  /* 0x000000060a0c1981 */ /* 0x000f28000c1e1900 */
[----:B------:R-:W4:Y:S01]  /*12b0*/  @P1 LDG.E R13, desc[UR6][R16.64] ;  /* 0x00000006100d1981 */ /* 0x000f22000c1e1900 */
[----:B--23--:R-:W-:Y:S01]  /*12c0*/  @P1 IMAD.WIDE R20, R3, 0x4, R16 ;  /* 0x0000000403141825 */ /* 0x00cfe200078e0210 */
[----:B------:R-:W-:-:S02]  /*12d0*/  LOP3.LUT P2, RZ, R2, 0x1, RZ, 0xc0, !PT ;  /* 0x0000000102ff7812 */ /* 0x000fc4000784c0ff */
[----:B------:R-:W-:Y:S01]  /*12e0*/  @P1 IADD3 R9, PT, PT, R9, 0x2, RZ ;  /* 0x0000000209091810 */ /* 0x000fe20007ffe0ff */
[----:B----4-:R-:W-:Y:S02]  /*12f0*/  @P1 IMAD R23, R12, R13, R7 ;  /* 0x0000000d0c171224 */ /* 0x010fe400078e0207 */
[----:B------:R-:W2:Y:S03]  /*1300*/  LDC.64 R12, c[0x0][0x388] ;  /* 0x0000e200ff0c7b82 */ /* 0x000ea60000000a00 */
[----:B------:R4:W-:Y:S04]  /*1310*/  @P1 STG.E desc[UR6][R4.64], R23 ;  /* 0x0000001704001986 */ /* 0x0009e8000c101906 */
[----:B------:R-:W3:Y:S04]  /*1320*/  @P1 LDG.E R22, desc[UR6][R10.64+0x4] ;  /* 0x000004060a161981 */ /* 0x000ee8000c1e1900 */
[----:B------:R-:W3:Y:S01]  /*1330*/  @P1 LDG.E R20, desc[UR6][R20.64] ;  /* 0x0000000614141981 */ /* 0x000ee2000c1e1900 */
[----:B------:R-:W-:-:S02]  /*1340*/  @P2 IMAD R25, R8, R3, R9 ;  /* 0x0000000308192224 */ /* 0x000fc400078e0209 */
[----:B------:R-:W-:Y:S02]  /*1350*/  @P2 IMAD R3, R9, R3, R0 ;  /* 0x0000000309032224 */ /* 0x000fe400078e0200 */
[----:B-1----:R-:W-:-:S04]  /*1360*/  @P2 IMAD.WIDE R14, R25, 0x4, R14 ;  /* 0x00000004190e2825 */ /* 0x002fc800078e020e */
[----:B--2---:R-:W-:-:S04]  /*1370*/  @P2 IMAD.WIDE R12, R3, 0x4, R12 ;  /* 0x00000004030c2825 */ /* 0x004fc800078e020c */
[----:B---3--:R-:W-:-:S05]  /*1380*/  @P1 IMAD R7, R22, R20, R23 ;  /* 0x0000001416071224 */ /* 0x008fca00078e0217 */
[----:B------:R4:W-:Y:S04]  /*1390*/  @P1 STG.E desc[UR6][R4.64], R7 ;  /* 0x0000000704001986 */ /* 0x0009e8000c101906 */
[----:B------:R-:W2:Y:S04]  /*13a0*/  @P2 LDG.E R14, desc[UR6][R14.64] ;  /* 0x000000060e0e2981 */ /* 0x000ea8000c1e1900 */
[----:B------:R-:W2:Y:S02]  /*13b0*/  @P2 LDG.E R12, desc[UR6][R12.64] ;  /* 0x000000060c0c2981 */ /* 0x000ea4000c1e1900 */
[----:B--2---:R-:W-:-:S05]  /*13c0*/  @P2 IMAD R3, R14, R12, R7 ;  /* 0x0000000c0e032224 */ /* 0x004fca00078e0207 */
[----:B------:R4:W-:Y:S02]  /*13d0*/  @P2 STG.E desc[UR6][R4.64], R3 ;  /* 0x0000000304002986 */ /* 0x0009e4000c101906 */
.L_x_10:
[----:B------:R-:W-:-:S04]  /*13e0*/  IADD3 R8, PT, PT, R8, 0x1, RZ ;  /* 0x0000000108087810 */ /* 0x000fc80007ffe0ff */
[----:B------:R-:W-:-:S13]  /*13f0*/  ISETP.NE.AND P1, PT, R8, R2, PT ;  /* 0x000000020800720c */ /* 0x000fda0003f25270 */
[----:B------:R-:W-:Y:S05]  /*1400*/  @!P1 EXIT ;  /* 0x000000000000994d */ /* 0x000fea0003800000 */
[----:B------:R-:W-:Y:S05]  /*1410*/  BRA `(.L_x_12) ;  /* 0xfffffff800147947 */ /* 0x000fea000383ffff */
.L_x_0:
[----:B------:R-:W0:Y:S02]  /*1420*/  LDC.64 R2, c[0x0][0x398] ;  /* 0x0000e600ff027b82 */ /* 0x000e240000000a00 */
[----:B0-----:R-:W-:-:S04]  /*1430*/  ISETP.GE.AND P0, PT, R0, R3, PT ;  /* 0x000000030000720c */ /* 0x001fc80003f06270 */
[----:B------:R-:W-:-:S13]  /*1440*/  ISETP.GE.OR P0, PT, R7, R2, P0 ;  /* 0x000000020700720c */ /* 0x000fda0000706670 */
[----:B------:R-:W-:Y:S05]  /*1450*/  @P0 EXIT ;  /* 0x000000000000094d */ /* 0x000fea0003800000 */
[----:B------:R-:W0:Y:S01]  /*1460*/  LDC.64 R4, c[0x0][0x390] ;  /* 0x0000e400ff047b82 */ /* 0x000e220000000a00 */
[----:B------:R-:W-:Y:S01]  /*1470*/  IMAD R7, R7, R3, RZ ;  /* 0x0000000307077224 */ /* 0x000fe200078e02ff */
[----:B------:R-:W-:-:S04]  /*1480*/  ISETP.GE.AND P0, PT, R3, 0x1, PT ;  /* 0x000000010300780c */ /* 0x000fc80003f06270 */
[----:B------:R-:W-:-:S05]  /*1490*/  IADD3 R9, PT, PT, R0, R7, RZ ;  /* 0x0000000700097210 */ /* 0x000fca0007ffe0ff */
[----:B0-----:R-:W-:-:S05]  /*14a0*/  IMAD.WIDE R4, R9, 0x4, R4 ;  /* 0x0000000409047825 */ /* 0x001fca00078e0204 */
[----:B------:R0:W-:Y:S01]  /*14b0*/  STG.E desc[UR6][R4.64], RZ ;  /* 0x000000ff04007986 */ /* 0x0001e2000c101906 */
[----:B------:R-:W-:Y:S05]  /*14c0*/  @!P0 EXIT ;  /* 0x000000000000894d */ /* 0x000fea0003800000 */
[C---:B------:R-:W-:Y:S01]  /*14d0*/  IADD3 R2, PT, PT, R3.reuse, -0x1, RZ ;  /* 0xffffffff03027810 */ /* 0x040fe20007ffe0ff */
[----:B------:R-:W-:Y:S01]  /*14e0*/  HFMA2 R11, -RZ, RZ, 0, 0 ;  /* 0x00000000ff0b7431 */ /* 0x000fe200000001ff */
[----:B------:R-:W-:Y:S02]  /*14f0*/  LOP3.LUT R6, R3, 0x7, RZ, 0xc0, !PT ;  /* 0x0000000703067812 */ /* 0x000fe400078ec0ff */
[----:B------:R-:W-:Y:S02]  /*1500*/  ISETP.GE.U32.AND P0, PT, R2, 0x7, PT ;  /* 0x000000070200780c */ /* 0x000fe40003f06070 */
[----:B------:R-:W-:Y:S02]  /*1510*/  ISETP.NE.AND P1, PT, R6, RZ, PT ;  /* 0x000000ff0600720c */ /* 0x000fe40003f25270 */
[----:B------:R-:W-:-:S09]  /*1520*/  MOV R2, RZ ;  /* 0x000000ff00027202 */ /* 0x000fd20000000f00 */
[----:B------:R-:W-:Y:S05]  /*1530*/  @!P0 BRA `(.L_x_13) ;  /* 0x0000000000cc8947 */ /* 0x000fea0003800000 */
[----:B------:R-:W-:Y:S01]  /*1540*/  LOP3.LUT R2, R3, 0x7ffffff8, RZ, 0xc0, !PT ;  /* 0x7ffffff803027812 */ /* 0x000fe200078ec0ff */
[----:B------:R-:W-:Y:S01]  /*1550*/  UMOV UR4, URZ ;  /* 0x000000ff00047c82 */ /* 0x000fe20008000000 */
[----:B------:R-:W-:-:S07]  /*1560*/  MOV R11, RZ ;  /* 0x000000ff000b7202 */ /* 0x000fce0000000f00 */
.L_x_14:
[----:B------:R-:W1:Y:S01]  /*1570*/  LDC.64 R8, c[0x0][0x380] ;  /* 0x0000e000ff087b82 */ /* 0x000e620000000a00 */
[----:B------:R-:W-:Y:S01]  /*1580*/  IADD3 R15, PT, PT, R7, UR4, RZ ;  /* 0x00000004070f7c10 */ /* 0x000fe2000fffe0ff */
[----:B------:R-:W-:-:S06]  /*1590*/  IMAD R17, R3, UR4, R0 ;  /* 0x0000000403117c24 */ /* 0x000fcc000f8e0200 */
[----:B--2---:R-:W2:Y:S01]  /*15a0*/  LDC.64 R12, c[0x0][0x388] ;  /* 0x0000e200ff0c7b82 */ /* 0x004ea20000000a00 */
[----:B-1----:R-:W-:-:S05]  /*15b0*/  IMAD.WIDE.U32 R8, R15, 0x4, R8 ;  /* 0x000000040f087825 */ /* 0x002fca00078e0008 */
[----:B------:R-:W3:Y:S01]  /*15c0*/  LDG.E R10, desc[UR6][R8.64] ;  /* 0x00000006080a7981 */ /* 0x000ee2000c1e1900 */
[----:B--2---:R-:W-:-:S05]  /*15d0*/  IMAD.WIDE R12, R17, 0x4, R12 ;  /* 0x00000004110c7825 */ /* 0x004fca00078e020c */
[----:B------:R-:W3:Y:S02]  /*15e0*/  LDG.E R14, desc[UR6][R12.64] ;  /* 0x000000060c0e7981 */ /* 0x000ee4000c1e1900 */
[----:B---3--:R-:W-:Y:S02]  /*15f0*/  IMAD R17, R10, R14, R11 ;  /* 0x0000000e0a117224 */ /* 0x008fe400078e020b */
[----:B------:R-:W-:-:S03]  /*1600*/  IMAD.WIDE.U32 R10, R3, 0x4, R12 ;  /* 0x00000004030a7825 */ /* 0x000fc600078e000c */
[----:B------:R1:W-:Y:S04]  /*1610*/  STG.E desc[UR6][R4.64], R17 ;  /* 0x0000001104007986 */ /* 0x0003e8000c101906 */
[----:B------:R-:W2:Y:S04]  /*1620*/  LDG.E R14, desc[UR6][R8.64+0x4] ;  /* 0x00000406080e7981 */ /* 0x000ea8000c1e1900 */
[----:B------:R-:W2:Y:S02]  /*1630*/  LDG.E R15, desc[UR6][R10.64] ;  /* 0x000000060a0f7981 */ /* 0x000ea4000c1e1900 */
[----:B--2---:R-:W-:-:S02]  /*1640*/  IMAD R19, R14, R15, R17 ;  /* 0x0000000f0e137224 */ /* 0x004fc400078e0211 */
[----:B------:R-:W-:-:S03]  /*1650*/  IMAD.WIDE.U32 R14, R3, 0x4, R10 ;  /* 0x00000004030e7825 */ /* 0x000fc600078e000a */
[----:B------:R2:W-:Y:S04]  /*1660*/  STG.E desc[UR6][R4.64], R19 ;  /* 0x0000001304007986 */ /* 0x0005e8000c101906 */
[----:B------:R-:W3:Y:S04]  /*1670*/  LDG.E R16, desc[UR6][R8.64+0x8] ;  /* 0x0000080608107981 */ /* 0x000ee8000c1e1900 */
[----:B------:R-:W3:Y:S01]  /*1680*/  LDG.E R18, desc[UR6][R14.64] ;  /* 0x000000060e127981 */ /* 0x000ee2000c1e1900 */
[----:B------:R-:W-:-:S04]  /*1690*/  IMAD.WIDE.U32 R12, R3, 0x4, R14 ;  /* 0x00000004030c7825 */ /* 0x000fc800078e000e */
[----:B---3--:R-:W-:-:S05]  /*16a0*/  IMAD R21, R16, R18, R19 ;  /* 0x0000001210157224 */ /* 0x008fca00078e0213 */
[----:B------:R3:W-:Y:S04]  /*16b0*/  STG.E desc[UR6][R4.64], R21 ;  /* 0x0000001504007986 */ /* 0x0007e8000c101906 */
[----:B------:R-:W4:Y:S04]  /*16c0*/  LDG.E R16, desc[UR6][R8.64+0xc] ;  /* 0x00000c0608107981 */ /* 0x000f28000c1e1900 */
[----:B-1----:R-:W4:Y:S01]  /*16d0*/  LDG.E R17, desc[UR6][R12.64] ;  /* 0x000000060c117981 */ /* 0x002f22000c1e1900 */
[----:B------:R-:W-:-:S04]  /*16e0*/  IMAD.WIDE.U32 R10, R3, 0x4, R12 ;  /* 0x00000004030a7825 */ /* 0x000fc800078e000c */
[----:B----4-:R-:W-:-:S05]  /*16f0*/  IMAD R17, R16, R17, R21 ;  /* 0x0000001110117224 */ /* 0x010fca00078e0215 */
[----:B------:R1:W-:Y:S04]  /*1700*/  STG.E desc[UR6][R4.64], R17 ;  /* 0x0000001104007986 */ /* 0x0003e8000c101906 */
[----:B------:R-:W2:Y:S04]  /*1710*/  LDG.E R16, desc[UR6][R8.64+0x10] ;  /* 0x0000100608107981 */ /* 0x000ea8000c1e1900 */
[----:B------:R-:W2:Y:S01]  /*1720*/  LDG.E R18, desc[UR6][R10.64] ;  /* 0x000000060a127981 */ /* 0x000ea2000c1e1900 */
[----:B------:R-:W-:-:S04]  /*1730*/  IMAD.WIDE.U32 R14, R3, 0x4, R10 ;  /* 0x00000004030e7825 */ /* 0x000fc800078e000a */
[----:B--2---:R-:W-:-:S05]  /*1740*/  IMAD R19, R16, R18, R17 ;  /* 0x0000001210137224 */ /* 0x004fca00078e0211 */
[----:B------:R2:W-:Y:S04]  /*1750*/  STG.E desc[UR6][R4.64], R19 ;  /* 0x0000001304007986 */ /* 0x0005e8000c101906 */
[----:B------:R-:W3:Y:S04]  /*1760*/  LDG.E R16, desc[UR6][R8.64+0x14] ;  /* 0x0000140608107981 */ /* 0x000ee8000c1e1900 */
[----:B------:R-:W3:Y:S01]  /*1770*/  LDG.E R18, desc[UR6][R14.64] ;  /* 0x000000060e127981 */ /* 0x000ee2000c1e1900 */
[----:B------:R-:W-:-:S04]  /*1780*/  IMAD.WIDE.U32 R12, R3, 0x4, R14 ;  /* 0x00000004030c7825 */ /* 0x000fc800078e000e */
[----:B---3--:R-:W-:-:S05]  /*1790*/  IMAD R21, R16, R18, R19 ;  /* 0x0000001210157224 */ /* 0x008fca00078e0213 */
[----:B------:R2:W-:Y:S04]  /*17a0*/  STG.E desc[UR6][R4.64], R21 ;  /* 0x0000001504007986 */ /* 0x0005e8000c101906 */
[----:B------:R-:W3:Y:S04]  /*17b0*/  LDG.E R16, desc[UR6][R8.64+0x18] ;  /* 0x0000180608107981 */ /* 0x000ee8000c1e1900 */
[----:B-1----:R-:W3:Y:S02]  /*17c0*/  LDG.E R17, desc[UR6][R12.64] ;  /* 0x000000060c117981 */ /* 0x002ee4000c1e1900 */
[----:B---3--:R-:W-:-:S02]  /*17d0*/  IMAD R23, R16, R17, R21 ;  /* 0x0000001110177224 */ /* 0x008fc400078e0215 */
[----:B------:R-:W-:-:S03]  /*17e0*/  IMAD.WIDE.U32 R16, R3, 0x4, R12 ;  /* 0x0000000403107825 */ /* 0x000fc600078e000c */
[----:B------:R2:W-:Y:S04]  /*17f0*/  STG.E desc[UR6][R4.64], R23 ;  /* 0x0000001704007986 */ /* 0x0005e8000c101906 */
[----:B------:R-:W3:Y:S04]  /*1800*/  LDG.E R10, desc[UR6][R8.64+0x1c] ;  /* 0x00001c06080a7981 */ /* 0x000ee8000c1e1900 */
[----:B------:R-:W3:Y:S01]  /*1810*/  LDG.E R16, desc[UR6][R16.64] ;  /* 0x0000000610107981 */ /* 0x000ee2000c1e1900 */
[----:B------:R-:W-:-:S06]  /*1820*/  UIADD3 UR4, UPT, UPT, UR4, 0x8, URZ ;  /* 0x0000000804047890 */ /* 0x000fcc000fffe0ff */
[----:B------:R-:W-:Y:S01]  /*1830*/  ISETP.NE.AND P0, PT, R2, UR4, PT ;  /* 0x0000000402007c0c */ /* 0x000fe2000bf05270 */
[----:B---3--:R-:W-:-:S05]  /*1840*/  IMAD R11, R10, R16, R23 ;  /* 0x000000100a0b7224 */ /* 0x008fca00078e0217 */
[----:B------:R2:W-:Y:S07]  /*1850*/  STG.E desc[UR6][R4.64], R11 ;  /* 0x0000000b04007986 */ /* 0x0005ee000c101906 */
[----:B------:R-:W-:Y:S05]  /*1860*/  @P0 BRA `(.L_x_14) ;  /* 0xfffffffc00400947 */ /* 0x000fea000383ffff */
.L_x_13:
[----:B------:R-:W-:Y:S05]  /*1870*/  @!P1 EXIT ;  /* 0x000000000000994d */ /* 0x000fea0003800000 */
[----:B------:R-:W-:Y:S02]  /*1880*/  ISETP.GE.U32.AND P1, PT, R6, 0x4, PT ;  /* 0x000000040600780c */ /* 0x000fe40003f26070 */
[----:B------:R-:W-:-:S04]  /*1890*/  LOP3.LUT R16, R3, 0x3, RZ, 0xc0, !PT ;  /* 0x0000000303107812 */ /* 0x000fc800078ec0ff */
[----:B------:R-:W-:-:S07]  /*18a0*/  ISETP.NE.AND P0, PT, R16, RZ, PT ;  /* 0x000000ff1000720c */ /* 0x000fce0003f05270 */
[----:B------:R-:W-:Y:S06]  /*18b0*/  @!P1 BRA `(.L_x_15) ;  /* 0x00000000007c9947 */ /* 0x000fec0003800000 */
[----:B------:R-:W1:Y:S01]  /*18c0*/  LDC.64 R14, c[0x0][0x380] ;  /* 0x0000e000ff0e7b82 */ /* 0x000e620000000a00 */
[----:B------:R-:W-:Y:S01]  /*18d0*/  IADD3 R9, PT, PT, R7, R2, RZ ;  /* 0x0000000207097210 */ /* 0x000fe20007ffe0ff */
[----:B------:R-:W-:Y:S01]  /*18e0*/  IMAD R17, R2, R3, R0 ;  /* 0x0000000302117224 */ /* 0x000fe200078e0200 */
[----:B------:R-:W3:Y:S05]  /*18f0*/  LDCU.64 UR4, c[0x0][0x380] ;  /* 0x00007000ff0477ac */ /* 0x000eea0008000a00 */
[----:B------:R-:W4:Y:S01]  /*1900*/  LDC.64 R12, c[0x0][0x388] ;  /* 0x0000e200ff0c7b82 */ /* 0x000f220000000a00 */
[----:B-1----:R-:W-:-:S06]  /*1910*/  IMAD.WIDE.U32 R14, R9, 0x4, R14 ;  /* 0x00000004090e7825 */ /* 0x002fcc00078e000e */
[----:B------:R-:W5:Y:S01]  /*1920*/  LDG.E R14, desc[UR6][R14.64] ;  /* 0x000000060e0e7981 */ /* 0x000f62000c1e1900 */
[----:B----4-:R-:W-:-:S05]  /*1930*/  IMAD.WIDE R12, R17, 0x4, R12 ;  /* 0x00000004110c7825 */ /* 0x010fca00078e020c */
[----:B------:R-:W5:Y:S01]  /*1940*/  LDG.E R6, desc[UR6][R12.64] ;  /* 0x000000060c067981 */ /* 0x000f62000c1e1900 */
[----:B------:R-:W-:-:S04]  /*1950*/  IADD3 R9, P1, PT, R7, R2, RZ ;  /* 0x0000000207097210 */ /* 0x000fc80007f3e0ff */
[----:B------:R-:W-:Y:S02]  /*1960*/  IADD3.X R10, PT, PT, RZ, RZ, RZ, P1, !PT ;  /* 0x000000ffff0a7210 */ /* 0x000fe40000ffe4ff */
[----:B---3--:R-:W-:-:S04]  /*1970*/  LEA R8, P1, R9, UR4, 0x2 ;  /* 0x0000000409087c11 */ /* 0x008fc8000f8210ff */
[----:B------:R-:W-:Y:S01]  /*1980*/  LEA.HI.X R9, R9, UR5, R10, 0x2, P1 ;  /* 0x0000000509097c11 */ /* 0x000fe200088f140a */
[----:B-----5:R-:W-:Y:S02]  /*1990*/  IMAD R17, R14, R6, R11 ;  /* 0x000000060e117224 */ /* 0x020fe400078e020b */
[----:B--2---:R-:W-:-:S03]  /*19a0*/  IMAD.WIDE.U32 R10, R3, 0x4, R12 ;  /* 0x00000004030a7825 */ /* 0x004fc600078e000c */
[----:B------:R1:W-:Y:S04]  /*19b0*/  STG.E desc[UR6][R4.64], R17 ;  /* 0x0000001104007986 */ /* 0x0003e8000c101906 */
[----:B------:R-:W2:Y:S04]  /*19c0*/  LDG.E R18, desc[UR6][R10.64] ;  /* 0x000000060a127981 */ /* 0x000ea8000c1e1900 */
[----:B------:R-:W2:Y:S01]  /*19d0*/  LDG.E R6, desc[UR6][R8.64+0x4] ;  /* 0x0000040608067981 */ /* 0x000ea2000c1e1900 */
[----:B------:R-:W-:-:S04]  /*19e0*/  IMAD.WIDE.U32 R12, R3, 0x4, R10 ;  /* 0x00000004030c7825 */ /* 0x000fc800078e000a */
[----:B--2---:R-:W-:-:S05]  /*19f0*/  IMAD R19, R6, R18, R17 ;  /* 0x0000001206137224 */ /* 0x004fca00078e0211 */
[----:B------:R1:W-:Y:S04]  /*1a00*/  STG.E desc[UR6][R4.64], R19 ;  /* 0x0000001304007986 */ /* 0x0003e8000c101906 */
[----:B------:R-:W2:Y:S04]  /*1a10*/  LDG.E R6, desc[UR6][R8.64+0x8] ;  /* 0x0000080608067981 */ /* 0x000ea8000c1e1900 */
[----:B------:R-:W2:Y:S02]  /*1a20*/  LDG.E R14, desc[UR6][R12.64] ;  /* 0x000000060c0e7981 */ /* 0x000ea4000c1e1900 */
[----:B--2---:R-:W-:-:S02]  /*1a30*/  IMAD R21, R6, R14, R19 ;  /* 0x0000000e06157224 */ /* 0x004fc400078e0213 */
[----:B------:R-:W-:-:S03]  /*1a40*/  IMAD.WIDE.U32 R14, R3, 0x4, R12 ;  /* 0x00000004030e7825 */ /* 0x000fc600078e000c */
[----:B------:R1:W-:Y:S04]  /*1a50*/  STG.E desc[UR6][R4.64], R21 ;  /* 0x0000001504007986 */ /* 0x0003e8000c101906 */
[----:B------:R-:W2:Y:S04]  /*1a60*/  LDG.E R6, desc[UR6][R8.64+0xc] ;  /* 0x00000c0608067981 */ /* 0x000ea8000c1e1900 */
[----:B------:R-:W2:Y:S01]  /*1a70*/  LDG.E R14, desc[UR6][R14.64] ;  /* 0x000000060e0e7981 */ /* 0x000ea2000c1e1900 */
[----:B------:R-:W-:Y:S01]  /*1a80*/  IADD3 R2, PT, PT, R2, 0x4, RZ ;  /* 0x0000000402027810 */ /* 0x000fe20007ffe0ff */
[----:B--2---:R-:W-:-:S05]  /*1a90*/  IMAD R11, R6, R14, R21 ;  /* 0x0000000e060b7224 */ /* 0x004fca00078e0215 */
[----:B------:R1:W-:Y:S02]  /*1aa0*/  STG.E desc[UR6][R4.64], R11 ;  /* 0x0000000b04007986 */ /* 0x0003e4000c101906 */
.L_x_15:
[----:B------:R-:W-:Y:S05]  /*1ab0*/  @!P0 EXIT ;  /* 0x000000000000894d */ /* 0x000fea0003800000 */
[----:B------:R-:W-:Y:S02]  /*1ac0*/  ISETP.NE.AND P1, PT, R16, 0x1, PT ;  /* 0x000000011000780c */ /* 0x000fe40003f25270 */
[----:B------:R-:W-:-:S04]  /*1ad0*/  LOP3.LUT R6, R3, 0x1, RZ, 0xc0, !PT ;  /* 0x0000000103067812 */ /* 0x000fc800078ec0ff */
[----:B------:R-:W-:-:S07]  /*1ae0*/  ISETP.NE.U32.AND P0, PT, R6, 0x1, PT ;  /* 0x000000010600780c */ /* 0x000fce0003f05070 */
[----:B------:R-:W-:Y:S06]  /*1af0*/  @!P1 BRA `(.L_x_16) ;  /* 0x0000000000549947 */ /* 0x000fec0003800000 */
[----:B------:R-:W3:Y:S01]  /*1b00*/  LDC.64 R8, c[0x0][0x380] ;  /* 0x0000e000ff087b82 */ /* 0x000ee20000000a00 */
[----:B------:R-:W-:Y:S01]  /*1b10*/  IADD3 R13, PT, PT, R7, R2, RZ ;  /* 0x00000002070d7210 */ /* 0x000fe20007ffe0ff */
[----:B-1----:R-:W-:Y:S01]  /*1b20*/  IMAD R17, R2, R3, R0 ;  /* 0x0000000302117224 */ /* 0x002fe200078e0200 */
[----:B------:R-:W1:Y:S05]  /*1b30*/  LDCU.64 UR4, c[0x0][0x380] ;  /* 0x00007000ff0477ac */ /* 0x000e6a0008000a00 */
[----:B------:R-:W4:Y:S01]  /*1b40*/  LDC.64 R14, c[0x0][0x388] ;  /* 0x0000e200ff0e7b82 */ /* 0x000f220000000a00 */
[----:B---3--:R-:W-:-:S06]  /*1b50*/  IMAD.WIDE.U32 R12, R13, 0x4, R8 ;  /* 0x000000040d0c7825 */ /* 0x008fcc00078e0008 */
[----:B------:R-:W2:Y:S01]  /*1b60*/  LDG.E R12, desc[UR6][R12.64] ;  /* 0x000000060c0c7981 */ /* 0x000ea2000c1e1900 */
[----:B----4-:R-:W-:-:S05]  /*1b70*/  IMAD.WIDE R14, R17, 0x4, R14 ;  /* 0x00000004110e7825 */ /* 0x010fca00078e020e */
[----:B------:R-:W2:Y:S01]  /*1b80*/  LDG.E R6, desc[UR6][R14.64] ;  /* 0x000000060e067981 */ /* 0x000ea2000c1e1900 */
[----:B------:R-:W-:-:S04]  /*1b90*/  IADD3 R9, P1, PT, R7, R2, RZ ;  /* 0x0000000207097210 */ /* 0x000fc80007f3e0ff */
[----:B------:R-:W-:Y:S02]  /*1ba0*/  IADD3.X R10, PT, PT, RZ, RZ, RZ, P1, !PT ;  /* 0x000000ffff0a7210 */ /* 0x000fe40000ffe4ff */
[----:B-1----:R-:W-:Y:S01]  /*1bb0*/  LEA R8, P1, R9, UR4, 0x2 ;  /* 0x0000000409087c11 */ /* 0x002fe2000f8210ff */
[----:B------:R-:W-:-:S03]  /*1bc0*/  IMAD.WIDE.U32 R16, R3, 0x4, R14 ;  /* 0x0000000403107825 */ /* 0x000fc600078e000e */
[----:B------:R-:W-:Y:S01]  /*1bd0*/  LEA.HI.X R9, R9, UR5, R10, 0x2, P1 ;  /* 0x0000000509097c11 */ /* 0x000fe200088f140a */
[----:B--2---:R-:W-:-:S05]  /*1be0*/  IMAD R19, R12, R6, R11 ;  /* 0x000000060c137224 */ /* 0x004fca00078e020b */
[----:B------:R3:W-:Y:S04]  /*1bf0*/  STG.E desc[UR6][R4.64], R19 ;  /* 0x0000001304007986 */ /* 0x0007e8000c101906 */
[----:B------:R-:W2:Y:S04]  /*1c00*/  LDG.E R16, desc[UR6][R16.64] ;  /* 0x0000000610107981 */ /* 0x000ea8000c1e1900 */
[----:B------:R-:W2:Y:S01]  /*1c10*/  LDG.E R8, desc[UR6][R8.64+0x4] ;  /* 0x0000040608087981 */ /* 0x000ea2000c1e1900 */
[----:B------:R-:W-:Y:S01]  /*1c20*/  IADD3 R2, PT, PT, R2, 0x2, RZ ;  /* 0x0000000202027810 */ /* 0x000fe20007ffe0ff */
[----:B--2---:R-:W-:-:S05]  /*1c30*/  IMAD R11, R8, R16, R19 ;  /* 0x00000010080b7224 */ /* 0x004fca00078e0213 */
[----:B------:R3:W-:Y:S02]  /*1c40*/  STG.E desc[UR6][R4.64], R11 ;  /* 0x0000000b04007986 */ /* 0x0007e4000c101906 */
.L_x_16:
[----:B------:R-:W-:Y:S05]  /*1c50*/  @P0 EXIT ;  /* 0x000000000000094d */ /* 0x000fea0003800000 */
[----:B------:R-:W4:Y:S01]  /*1c60*/  LDC.64 R8, c[0x0][0x380] ;  /* 0x0000e000ff087b82 */ /* 0x000f220000000a00 */
[----:B------:R-:W-:Y:S01]  /*1c70*/  IADD3 R7, PT, PT, R7, R2, RZ ;  /* 0x0000000207077210 */ /* 0x000fe20007ffe0ff */
[----:B------:R-:W-:-:S06]  /*1c80*/  IMAD R15, R2, R3, R0 ;  /* 0x00000003020f7224 */ /* 0x000fcc00078e0200 */
[----:B------:R-:W5:Y:S01]  /*1c90*/  LDC.64 R12, c[0x0][0x388] ;  /* 0x0000e200ff0c7b82 */ /* 0x000f620000000a00 */
[----:B----4-:R-:W-:-:S06]  /*1ca0*/  IMAD.WIDE.U32 R2, R7, 0x4, R8 ;  /* 0x0000000407027825 */ /* 0x010fcc00078e0008 */
[----:B------:R-:W1:Y:S01]  /*1cb0*/  LDG.E R2, desc[UR6][R2.64] ;  /* 0x0000000602027981 */ /* 0x000e62000c1e1900 */
[----:B-----5:R-:W-:-:S06]  /*1cc0*/  IMAD.WIDE R6, R15, 0x4, R12 ;  /* 0x000000040f067825 */ /* 0x020fcc00078e020c */
[----:B------:R-:W1:Y:S02]  /*1cd0*/  LDG.E R6, desc[UR6][R6.64] ;  /* 0x0000000606067981 */ /* 0x000e64000c1e1900 */
[----:B-123--:R-:W-:-:S05]  /*1ce0*/  IMAD R11, R2, R6, R11 ;  /* 0x00000006020b7224 */ /* 0x00efca00078e020b */
[----:B------:R-:W-:Y:S01]  /*1cf0*/  STG.E desc[UR6][R4.64], R11 ;  /* 0x0000000b04007986 */ /* 0x000fe2000c101906 */
[----:B------:R-:W-:Y:S05]  /*1d00*/  EXIT ;  /* 0x000000000000794d */ /* 0x000fea0003800000 */
.L_x_17:
[----:B------:R-:W-:-:S00]  /*1d10*/  BRA `(.L_x_17) ;  /* 0xfffffffc00fc7947 */ /* 0x000fc0000383ffff */
[----:B------:R-:W-:-:S00]  /*1d20*/  NOP ;  /* 0x0000000000007918 */ /* 0x000fc00000000000 */
        /* <DEDUP_REMOVED lines=13> */
.L_x_18:


//--------------------- .nv.shared.reserved.0     --------------------------
	.section	.nv.shared.reserved.0,"aw",@nobits
	.weak		__nv_reservedSMEM_offset_0_alias
	.size		__nv_reservedSMEM_offset_0_alias, 0, 64
	.other		__nv_reservedSMEM_offset_0_alias,@"STO_CUDA_RESERVED_SHARED STV_DEFAULT"
__nv_reservedSMEM_offset_0_alias:
	.zero		0
	.zero		64


//--------------------- .nv.constant0._Z9MatrixMulPiS_S_ii11method_type --------------------------
	.section	.nv.constant0._Z9MatrixMulPiS_S_ii11method_type,"a",@progbits
	.sectionflags	@""
	.align	4
.nv.constant0._Z9MatrixMulPiS_S_ii11method_type:
	.zero		932


//--------------------- SYMBOLS --------------------------

	.type		.nv.reservedSmem.offset0,@object
	.size		.nv.reservedSmem.offset0,0x4
